//
// Generated by NVIDIA NVVM Compiler
//
// Compiler Build ID: CL-36424714
// Cuda compilation tools, release 13.0, V13.0.88
// Based on NVVM 20.0.0
//

.version 9.0
.target sm_100
.address_size 64

	// .globl	_Z18resetAccelerationsP4Bodyi

.visible .entry _Z18resetAccelerationsP4Bodyi(
	.param .u64 .ptr .align 1 _Z18resetAccelerationsP4Bodyi_param_0,
	.param .u32 _Z18resetAccelerationsP4Bodyi_param_1
)
{
	.reg .pred 	%p<2>;
	.reg .b32 	%r<7>;
	.reg .b64 	%rd<5>;

	ld.param.u64 	%rd1, [_Z18resetAccelerationsP4Bodyi_param_0];
	ld.param.u32 	%r2, [_Z18resetAccelerationsP4Bodyi_param_1];
	mov.u32 	%r3, %ctaid.x;
	mov.u32 	%r4, %ntid.x;
	mov.u32 	%r5, %tid.x;
	mad.lo.s32 	%r1, %r3, %r4, %r5;
	setp.ge.s32 	%p1, %r1, %r2;
	@%p1 bra 	$L__BB0_2;
	cvta.to.global.u64 	%rd2, %rd1;
	mul.wide.s32 	%rd3, %r1, 40;
	add.s64 	%rd4, %rd2, %rd3;
	mov.b32 	%r6, 0;
	st.global.u32 	[%rd4+24], %r6;
	st.global.u32 	[%rd4+28], %r6;
	st.global.u32 	[%rd4+32], %r6;
$L__BB0_2:
	ret;

}
	// .globl	_Z22computeBarnesHutForcesP4BodyP10OctreeNodeii
.visible .entry _Z22computeBarnesHutForcesP4BodyP10OctreeNodeii(
	.param .u64 .ptr .align 1 _Z22computeBarnesHutForcesP4BodyP10OctreeNodeii_param_0,
	.param .u64 .ptr .align 1 _Z22computeBarnesHutForcesP4BodyP10OctreeNodeii_param_1,
	.param .u32 _Z22computeBarnesHutForcesP4BodyP10OctreeNodeii_param_2,
	.param .u32 _Z22computeBarnesHutForcesP4BodyP10OctreeNodeii_param_3
)
{
	.local .align 16 .b8 	__local_depot1[512];
	.reg .b64 	%SP;
	.reg .b64 	%SPL;
	.reg .pred 	%p<53>;
	.reg .b16 	%rs<2>;
	.reg .b32 	%r<46>;
	.reg .b32 	%f<38>;
	.reg .b64 	%rd<30>;

	mov.u64 	%SPL, __local_depot1;
	ld.param.u64 	%rd4, [_Z22computeBarnesHutForcesP4BodyP10OctreeNodeii_param_0];
	ld.param.u32 	%r30, [_Z22computeBarnesHutForcesP4BodyP10OctreeNodeii_param_2];
	ld.param.u32 	%r29, [_Z22computeBarnesHutForcesP4BodyP10OctreeNodeii_param_3];
	add.u64 	%rd1, %SPL, 0;
	mov.u32 	%r31, %ctaid.x;
	mov.u32 	%r32, %ntid.x;
	mov.u32 	%r33, %tid.x;
	mad.lo.s32 	%r1, %r31, %r32, %r33;
	setp.ge.s32 	%p1, %r1, %r30;
	setp.lt.s32 	%p2, %r1, 0;
	or.pred  	%p3, %p2, %p1;
	@%p3 bra 	$L__BB1_25;
	cvta.to.global.u64 	%rd7, %rd4;
	mul.wide.u32 	%rd8, %r1, 40;
	add.s64 	%rd2, %rd7, %rd8;
	ld.global.f32 	%f1, [%rd2];
	ld.global.f32 	%f2, [%rd2+4];
	ld.global.f32 	%f3, [%rd2+8];
	mov.b32 	%r35, 0;
	st.local.u32 	[%rd1], %r35;
	mov.f32 	%f37, 0f00000000;
	mov.b32 	%r39, 1;
	mov.f32 	%f36, %f37;
	mov.f32 	%f35, %f37;
$L__BB1_2:
	mov.u32 	%r2, %r39;
	add.s32 	%r39, %r2, -1;
	mul.wide.u32 	%rd9, %r39, 4;
	add.s64 	%rd10, %rd1, %rd9;
	ld.local.u32 	%r4, [%rd10];
	setp.lt.s32 	%p4, %r4, 0;
	setp.ge.s32 	%p5, %r4, %r29;
	or.pred  	%p6, %p4, %p5;
	@%p6 bra 	$L__BB1_23;
	ld.param.u64 	%rd29, [_Z22computeBarnesHutForcesP4BodyP10OctreeNodeii_param_1];
	cvta.to.global.u64 	%rd11, %rd29;
	mul.wide.u32 	%rd12, %r4, 84;
	add.s64 	%rd3, %rd11, %rd12;
	ld.global.f32 	%f7, [%rd3+36];
	ld.global.u32 	%r5, [%rd3+44];
	ld.global.u32 	%r6, [%rd3+48];
	ld.global.u32 	%r7, [%rd3+52];
	ld.global.u32 	%r8, [%rd3+56];
	ld.global.u32 	%r9, [%rd3+60];
	ld.global.u32 	%r10, [%rd3+64];
	ld.global.u32 	%r11, [%rd3+68];
	ld.global.u32 	%r12, [%rd3+72];
	setp.le.f32 	%p7, %f7, 0f00000000;
	@%p7 bra 	$L__BB1_23;
	ld.global.u32 	%r13, [%rd3+40];
	ld.global.f32 	%f20, [%rd3+8];
	ld.global.f32 	%f21, [%rd3+4];
	ld.global.f32 	%f22, [%rd3];
	ld.global.u8 	%rs1, [%rd3+76];
	ld.global.f32 	%f23, [%rd3+80];
	sub.f32 	%f8, %f22, %f1;
	sub.f32 	%f9, %f21, %f2;
	sub.f32 	%f10, %f20, %f3;
	mul.f32 	%f24, %f9, %f9;
	fma.rn.f32 	%f25, %f8, %f8, %f24;
	fma.rn.f32 	%f26, %f10, %f10, %f25;
	add.f32 	%f11, %f26, 0f3F000000;
	sqrt.rn.f32 	%f12, %f11;
	setp.eq.s16 	%p8, %rs1, 0;
	div.rn.f32 	%f27, %f23, %f12;
	setp.geu.f32 	%p9, %f27, 0f3F333333;
	and.pred  	%p10, %p8, %p9;
	@%p10 bra 	$L__BB1_7;
	setp.eq.s32 	%p51, %r13, %r1;
	@%p51 bra 	$L__BB1_23;
	mul.f32 	%f29, %f12, %f11;
	rcp.rn.f32 	%f30, %f29;
	mul.f32 	%f31, %f30, %f7;
	fma.rn.f32 	%f35, %f8, %f31, %f35;
	fma.rn.f32 	%f36, %f9, %f31, %f36;
	fma.rn.f32 	%f37, %f10, %f31, %f37;
	bra.uni 	$L__BB1_23;
$L__BB1_7:
	setp.eq.s32 	%p11, %r5, -1;
	setp.ge.s32 	%p12, %r5, %r29;
	or.pred  	%p13, %p11, %p12;
	setp.gt.u32 	%p14, %r2, 128;
	or.pred  	%p15, %p13, %p14;
	@%p15 bra 	$L__BB1_9;
	add.s32 	%r36, %r2, -1;
	mul.wide.u32 	%rd13, %r36, 4;
	add.s64 	%rd14, %rd1, %rd13;
	st.local.u32 	[%rd14], %r5;
	mov.u32 	%r39, %r2;
$L__BB1_9:
	setp.eq.s32 	%p16, %r6, -1;
	setp.ge.s32 	%p17, %r6, %r29;
	or.pred  	%p18, %p16, %p17;
	setp.gt.u32 	%p19, %r39, 127;
	or.pred  	%p20, %p18, %p19;
	@%p20 bra 	$L__BB1_11;
	add.s32 	%r15, %r39, 1;
	mul.wide.u32 	%rd15, %r39, 4;
	add.s64 	%rd16, %rd1, %rd15;
	st.local.u32 	[%rd16], %r6;
	mov.u32 	%r39, %r15;
$L__BB1_11:
	setp.eq.s32 	%p21, %r7, -1;
	setp.ge.s32 	%p22, %r7, %r29;
	or.pred  	%p23, %p21, %p22;
	setp.gt.u32 	%p24, %r39, 127;
	or.pred  	%p25, %p23, %p24;
	@%p25 bra 	$L__BB1_13;
	add.s32 	%r17, %r39, 1;
	mul.wide.u32 	%rd17, %r39, 4;
	add.s64 	%rd18, %rd1, %rd17;
	st.local.u32 	[%rd18], %r7;
	mov.u32 	%r39, %r17;
$L__BB1_13:
	setp.eq.s32 	%p26, %r8, -1;
	setp.ge.s32 	%p27, %r8, %r29;
	or.pred  	%p28, %p26, %p27;
	setp.gt.u32 	%p29, %r39, 127;
	or.pred  	%p30, %p28, %p29;
	@%p30 bra 	$L__BB1_15;
	add.s32 	%r19, %r39, 1;
	mul.wide.u32 	%rd19, %r39, 4;
	add.s64 	%rd20, %rd1, %rd19;
	st.local.u32 	[%rd20], %r8;
	mov.u32 	%r39, %r19;
$L__BB1_15:
	setp.eq.s32 	%p31, %r9, -1;
	setp.ge.s32 	%p32, %r9, %r29;
	or.pred  	%p33, %p31, %p32;
	setp.gt.u32 	%p34, %r39, 127;
	or.pred  	%p35, %p33, %p34;
	@%p35 bra 	$L__BB1_17;
	add.s32 	%r21, %r39, 1;
	mul.wide.u32 	%rd21, %r39, 4;
	add.s64 	%rd22, %rd1, %rd21;
	st.local.u32 	[%rd22], %r9;
	mov.u32 	%r39, %r21;
$L__BB1_17:
	setp.eq.s32 	%p36, %r10, -1;
	setp.ge.s32 	%p37, %r10, %r29;
	or.pred  	%p38, %p36, %p37;
	setp.gt.u32 	%p39, %r39, 127;
	or.pred  	%p40, %p38, %p39;
	@%p40 bra 	$L__BB1_19;
	add.s32 	%r23, %r39, 1;
	mul.wide.u32 	%rd23, %r39, 4;
	add.s64 	%rd24, %rd1, %rd23;
	st.local.u32 	[%rd24], %r10;
	mov.u32 	%r39, %r23;
$L__BB1_19:
	setp.eq.s32 	%p41, %r11, -1;
	setp.ge.s32 	%p42, %r11, %r29;
	or.pred  	%p43, %p41, %p42;
	setp.gt.u32 	%p44, %r39, 127;
	or.pred  	%p45, %p43, %p44;
	@%p45 bra 	$L__BB1_21;
	add.s32 	%r25, %r39, 1;
	mul.wide.u32 	%rd25, %r39, 4;
	add.s64 	%rd26, %rd1, %rd25;
	st.local.u32 	[%rd26], %r11;
	mov.u32 	%r39, %r25;
$L__BB1_21:
	setp.eq.s32 	%p46, %r12, -1;
	setp.ge.s32 	%p47, %r12, %r29;
	or.pred  	%p48, %p46, %p47;
	setp.gt.u32 	%p49, %r39, 127;
	or.pred  	%p50, %p48, %p49;
	@%p50 bra 	$L__BB1_23;
	add.s32 	%r27, %r39, 1;
	mul.wide.u32 	%rd27, %r39, 4;
	add.s64 	%rd28, %rd1, %rd27;
	st.local.u32 	[%rd28], %r12;
	mov.u32 	%r39, %r27;
$L__BB1_23:
	setp.ne.s32 	%p52, %r39, 0;
	@%p52 bra 	$L__BB1_2;
	st.global.f32 	[%rd2+24], %f35;
	st.global.f32 	[%rd2+28], %f36;
	st.global.f32 	[%rd2+32], %f37;
$L__BB1_25:
	ret;

}
	// .globl	_Z12updateBodiesP4Bodyif
.visible .entry _Z12updateBodiesP4Bodyif(
	.param .u64 .ptr .align 1 _Z12updateBodiesP4Bodyif_param_0,
	.param .u32 _Z12updateBodiesP4Bodyif_param_1,
	.param .f32 _Z12updateBodiesP4Bodyif_param_2
)
{
	.reg .pred 	%p<4>;
	.reg .b32 	%r<6>;
	.reg .b32 	%f<17>;
	.reg .b64 	%rd<5>;

	ld.param.u64 	%rd1, [_Z12updateBodiesP4Bodyif_param_0];
	ld.param.u32 	%r2, [_Z12updateBodiesP4Bodyif_param_1];
	ld.param.f32 	%f1, [_Z12updateBodiesP4Bodyif_param_2];
	mov.u32 	%r3, %ctaid.x;
	mov.u32 	%r4, %ntid.x;
	mov.u32 	%r5, %tid.x;
	mad.lo.s32 	%r1, %r3, %r4, %r5;
	setp.ge.s32 	%p1, %r1, %r2;
	setp.lt.s32 	%p2, %r1, 0;
	or.pred  	%p3, %p2, %p1;
	@%p3 bra 	$L__BB2_2;
	cvta.to.global.u64 	%rd2, %rd1;
	mul.wide.u32 	%rd3, %r1, 40;
	add.s64 	%rd4, %rd2, %rd3;
	ld.global.f32 	%f2, [%rd4+24];
	ld.global.f32 	%f3, [%rd4+12];
	fma.rn.f32 	%f4, %f1, %f2, %f3;
	st.global.f32 	[%rd4+12], %f4;
	ld.global.f32 	%f5, [%rd4+28];
	ld.global.f32 	%f6, [%rd4+16];
	fma.rn.f32 	%f7, %f1, %f5, %f6;
	st.global.f32 	[%rd4+16], %f7;
	ld.global.f32 	%f8, [%rd4+32];
	ld.global.f32 	%f9, [%rd4+20];
	fma.rn.f32 	%f10, %f1, %f8, %f9;
	st.global.f32 	[%rd4+20], %f10;
	ld.global.f32 	%f11, [%rd4];
	fma.rn.f32 	%f12, %f1, %f4, %f11;
	st.global.f32 	[%rd4], %f12;
	ld.global.f32 	%f13, [%rd4+4];
	fma.rn.f32 	%f14, %f1, %f7, %f13;
	st.global.f32 	[%rd4+4], %f14;
	ld.global.f32 	%f15, [%rd4+8];
	fma.rn.f32 	%f16, %f1, %f10, %f15;
	st.global.f32 	[%rd4+8], %f16;
$L__BB2_2:
	ret;

}


// ===== COMPILED SASS (sm_100) =====

	.target	sm_100

	.elftype	@"ET_EXEC"


//--------------------- .note.nv.tkinfo           --------------------------
	.section	.note.nv.tkinfo,"",@"SHT_NOTE"
	.sectionflags	@"SHF_NOTE_NV_TKINFO"
	.tkinfo
        /*0018*/ 	.word	0x00000002
        /*0030*/ 	.string	""
        /*0030*/ 	.string	"ptxas"
        /*0030*/ 	.string	"Cuda compilation tools, release 13.0, V13.0.88"
        /*0030*/ 	.string	"Build cuda_13.0.r13.0/compiler.36424714_0"
        /*0030*/ 	.string	"-arch sm_100 -m 64 "



//--------------------- .note.nv.cuinfo           --------------------------
	.section	.note.nv.cuinfo,"",@"SHT_NOTE"
	.sectionflags	@"SHF_NOTE_NV_CUINFO"
        /*0018*/ 	.short	0x0002
        /*001a*/ 	.short	0x0064
        /*001c*/ 	.short	0x0082
	.zero		2


//--------------------- .nv.info                  --------------------------
	.section	.nv.info,"",@"SHT_CUDA_INFO"
	.align	4


	//----- nvinfo : EIATTR_REGCOUNT
	.align		4
        /*0000*/ 	.byte	0x04, 0x2f
        /*0002*/ 	.short	(.L_1 - .L_0)
	.align		4
.L_0:
        /*0004*/ 	.word	index@(_Z18resetAccelerationsP4Bodyi)
        /*0008*/ 	.word	0x00000008


	//----- nvinfo : EIATTR_FRAME_SIZE
	.align		4
.L_1:
        /*000c*/ 	.byte	0x04, 0x11
        /*000e*/ 	.short	(.L_3 - .L_2)
	.align		4
.L_2:
        /*0010*/ 	.word	index@(_Z18resetAccelerationsP4Bodyi)
        /*0014*/ 	.word	0x00000000


	//----- nvinfo : EIATTR_REGCOUNT
	.align		4
.L_3:
        /*0018*/ 	.byte	0x04, 0x2f
        /*001a*/ 	.short	(.L_5 - .L_4)
	.align		4
.L_4:
        /*001c*/ 	.word	index@(_Z22computeBarnesHutForcesP4BodyP10OctreeNodeii)
        /*0020*/ 	.word	0x00000028


	//----- nvinfo : EIATTR_FRAME_SIZE
	.align		4
.L_5:
        /*0024*/ 	.byte	0x04, 0x11
        /*0026*/ 	.short	(.L_7 - .L_6)
	.align		4
.L_6:
        /*0028*/ 	.word	index@($__internal_2_$__cuda_sm3x_div_rn_noftz_f32_slowpath)
        /*002c*/ 	.word	0x00000200


	//----- nvinfo : EIATTR_FRAME_SIZE
	.align		4
.L_7:
        /*0030*/ 	.byte	0x04, 0x11
        /*0032*/ 	.short	(.L_9 - .L_8)
	.align		4
.L_8:
        /*0034*/ 	.word	index@($__internal_1_$__cuda_sm20_sqrt_rn_f32_slowpath)
        /*0038*/ 	.word	0x00000200


	//----- nvinfo : EIATTR_FRAME_SIZE
	.align		4
.L_9:
        /*003c*/ 	.byte	0x04, 0x11
        /*003e*/ 	.short	(.L_11 - .L_10)
	.align		4
.L_10:
        /*0040*/ 	.word	index@($__internal_0_$__cuda_sm20_rcp_rn_f32_slowpath)
        /*0044*/ 	.word	0x00000200


	//----- nvinfo : EIATTR_FRAME_SIZE
	.align		4
.L_11:
        /*0048*/ 	.byte	0x04, 0x11
        /*004a*/ 	.short	(.L_13 - .L_12)
	.align		4
.L_12:
        /*004c*/ 	.word	index@(_Z22computeBarnesHutForcesP4BodyP10OctreeNodeii)
        /*0050*/ 	.word	0x00000200


	//----- nvinfo : EIATTR_REGCOUNT
	.align		4
.L_13:
        /*0054*/ 	.byte	0x04, 0x2f
        /*0056*/ 	.short	(.L_15 - .L_14)
	.align		4
.L_14:
        /*0058*/ 	.word	index@(_Z12updateBodiesP4Bodyif)
        /*005c*/ 	.word	0x00000012


	//----- nvinfo : EIATTR_FRAME_SIZE
	.align		4
.L_15:
        /*0060*/ 	.byte	0x04, 0x11
        /*0062*/ 	.short	(.L_17 - .L_16)
	.align		4
.L_16:
        /*0064*/ 	.word	index@(_Z12updateBodiesP4Bodyif)
        /*0068*/ 	.word	0x00000000


	//----- nvinfo : EIATTR_MIN_STACK_SIZE
	.align		4
.L_17:
        /*006c*/ 	.byte	0x04, 0x12
        /*006e*/ 	.short	(.L_19 - .L_18)
	.align		4
.L_18:
        /*0070*/ 	.word	index@(_Z12updateBodiesP4Bodyif)
        /*0074*/ 	.word	0x00000000


	//----- nvinfo : EIATTR_MIN_STACK_SIZE
	.align		4
.L_19:
        /*0078*/ 	.byte	0x04, 0x12
        /*007a*/ 	.short	(.L_21 - .L_20)
	.align		4
.L_20:
        /*007c*/ 	.word	index@(_Z22computeBarnesHutForcesP4BodyP10OctreeNodeii)
        /*0080*/ 	.word	0x00000200


	//----- nvinfo : EIATTR_MIN_STACK_SIZE
	.align		4
.L_21:
        /*0084*/ 	.byte	0x04, 0x12
        /*0086*/ 	.short	(.L_23 - .L_22)
	.align		4
.L_22:
        /*0088*/ 	.word	index@(_Z18resetAccelerationsP4Bodyi)
        /*008c*/ 	.word	0x00000000
.L_23:


//--------------------- .nv.compat                --------------------------
	.section	.nv.compat,"",@"SHT_CUDA_COMPAT_INFO"
	.align	4
        /*0000*/ 	.byte	0x02, 0x09, 0x00, 0x00, 0x02, 0x02, 0x01, 0x00, 0x02, 0x05, 0x05, 0x00, 0x03, 0x07, 0x01, 0x01
        /*0010*/ 	.byte	0x02, 0x03, 0x00, 0x00, 0x02, 0x06, 0x01, 0x00, 0x04, 0x0b, 0x08, 0x00, 0x01, 0x00, 0x00, 0x00
        /*0020*/ 	.byte	0x00, 0x00, 0x00, 0x00


//--------------------- .nv.info._Z12updateBodiesP4Bodyif --------------------------
	.section	.nv.info._Z12updateBodiesP4Bodyif,"",@"SHT_CUDA_INFO"
	.sectionflags	@""
	.align	4


	//----- nvinfo : EIATTR_CUDA_API_VERSION
	.align		4
        /*0000*/ 	.byte	0x04, 0x37
        /*0002*/ 	.short	(.L_25 - .L_24)
.L_24:
        /*0004*/ 	.word	0x00000082


	//----- nvinfo : EIATTR_KPARAM_INFO
	.align		4
.L_25:
        /*0008*/ 	.byte	0x04, 0x17
        /*000a*/ 	.short	(.L_27 - .L_26)
.L_26:
        /*000c*/ 	.word	0x00000000
        /*0010*/ 	.short	0x0002
        /*0012*/ 	.short	0x000c
        /*0014*/ 	.byte	0x00, 0xf0, 0x11, 0x00


	//----- nvinfo : EIATTR_KPARAM_INFO
	.align		4
.L_27:
        /*0018*/ 	.byte	0x04, 0x17
        /*001a*/ 	.short	(.L_29 - .L_28)
.L_28:
        /*001c*/ 	.word	0x00000000
        /*0020*/ 	.short	0x0001
        /*0022*/ 	.short	0x0008
        /*0024*/ 	.byte	0x00, 0xf0, 0x11, 0x00


	//----- nvinfo : EIATTR_KPARAM_INFO
	.align		4
.L_29:
        /*0028*/ 	.byte	0x04, 0x17
        /*002a*/ 	.short	(.L_31 - .L_30)
.L_30:
        /*002c*/ 	.word	0x00000000
        /*0030*/ 	.short	0x0000
        /*0032*/ 	.short	0x0000
        /*0034*/ 	.byte	0x00, 0xf5, 0x21, 0x00


	//----- nvinfo : EIATTR_SPARSE_MMA_MASK
	.align		4
.L_31:
        /*0038*/ 	.byte	0x03, 0x50
        /*003a*/ 	.short	0x0000


	//----- nvinfo : EIATTR_MAXREG_COUNT
	.align		4
        /*003c*/ 	.byte	0x03, 0x1b
        /*003e*/ 	.short	0x00ff


	//----- nvinfo : EIATTR_MERCURY_ISA_VERSION
	.align		4
        /*0040*/ 	.byte	0x03, 0x5f
        /*0042*/ 	.short	0x0101


	//----- nvinfo : EIATTR_VRC_CTA_INIT_COUNT
	.align		4
        /*0044*/ 	.byte	0x02, 0x4a
	.zero		1
	.zero		1


	//----- nvinfo : EIATTR_EXIT_INSTR_OFFSETS
	.align		4
        /*0048*/ 	.byte	0x04, 0x1c
        /*004a*/ 	.short	(.L_33 - .L_32)


	//   ....[0]....
.L_32:
        /*004c*/ 	.word	0x00000080


	//   ....[1]....
        /*0050*/ 	.word	0x00000220


	//----- nvinfo : EIATTR_CBANK_PARAM_SIZE
	.align		4
.L_33:
        /*0054*/ 	.byte	0x03, 0x19
        /*0056*/ 	.short	0x0010


	//----- nvinfo : EIATTR_PARAM_CBANK
	.align		4
        /*0058*/ 	.byte	0x04, 0x0a
        /*005a*/ 	.short	(.L_35 - .L_34)
	.align		4
.L_34:
        /*005c*/ 	.word	index@(.nv.constant0._Z12updateBodiesP4Bodyif)
        /*0060*/ 	.short	0x0380
        /*0062*/ 	.short	0x0010


	//----- nvinfo : EIATTR_SW_WAR
	.align		4
.L_35:
        /*0064*/ 	.byte	0x04, 0x36
        /*0066*/ 	.short	(.L_37 - .L_36)
.L_36:
        /*0068*/ 	.word	0x00000008
.L_37:


//--------------------- .nv.info._Z22computeBarnesHutForcesP4BodyP10OctreeNodeii --------------------------
	.section	.nv.info._Z22computeBarnesHutForcesP4BodyP10OctreeNodeii,"",@"SHT_CUDA_INFO"
	.sectionflags	@""
	.align	4


	//----- nvinfo : EIATTR_CUDA_API_VERSION
	.align		4
        /*0000*/ 	.byte	0x04, 0x37
        /*0002*/ 	.short	(.L_39 - .L_38)
.L_38:
        /*0004*/ 	.word	0x00000082


	//----- nvinfo : EIATTR_KPARAM_INFO
	.align		4
.L_39:
        /*0008*/ 	.byte	0x04, 0x17
        /*000a*/ 	.short	(.L_41 - .L_40)
.L_40:
        /*000c*/ 	.word	0x00000000
        /*0010*/ 	.short	0x0003
        /*0012*/ 	.short	0x0014
        /*0014*/ 	.byte	0x00, 0xf0, 0x11, 0x00


	//----- nvinfo : EIATTR_KPARAM_INFO
	.align		4
.L_41:
        /*0018*/ 	.byte	0x04, 0x17
        /*001a*/ 	.short	(.L_43 - .L_42)
.L_42:
        /*001c*/ 	.word	0x00000000
        /*0020*/ 	.short	0x0002
        /*0022*/ 	.short	0x0010
        /*0024*/ 	.byte	0x00, 0xf0, 0x11, 0x00


	//----- nvinfo : EIATTR_KPARAM_INFO
	.align		4
.L_43:
        /*0028*/ 	.byte	0x04, 0x17
        /*002a*/ 	.short	(.L_45 - .L_44)
.L_44:
        /*002c*/ 	.word	0x00000000
        /*0030*/ 	.short	0x0001
        /*0032*/ 	.short	0x0008
        /*0034*/ 	.byte	0x00, 0xf5, 0x21, 0x00


	//----- nvinfo : EIATTR_KPARAM_INFO
	.align		4
.L_45:
        /*0038*/ 	.byte	0x04, 0x17
        /*003a*/ 	.short	(.L_47 - .L_46)
.L_46:
        /*003c*/ 	.word	0x00000000
        /*0040*/ 	.short	0x0000
        /*0042*/ 	.short	0x0000
        /*0044*/ 	.byte	0x00, 0xf5, 0x21, 0x00


	//----- nvinfo : EIATTR_SPARSE_MMA_MASK
	.align		4
.L_47:
        /*0048*/ 	.byte	0x03, 0x50
        /*004a*/ 	.short	0x0000


	//----- nvinfo : EIATTR_MAXREG_COUNT
	.align		4
        /*004c*/ 	.byte	0x03, 0x1b
        /*004e*/ 	.short	0x00ff


	//----- nvinfo : EIATTR_MERCURY_ISA_VERSION
	.align		4
        /*0050*/ 	.byte	0x03, 0x5f
        /*0052*/ 	.short	0x0101


	//----- nvinfo : EIATTR_VRC_CTA_INIT_COUNT
	.align		4
        /*0054*/ 	.byte	0x02, 0x4a
	.zero		1
	.zero		1


	//----- nvinfo : EIATTR_EXIT_INSTR_OFFSETS
	.align		4
        /*0058*/ 	.byte	0x04, 0x1c
        /*005a*/ 	.short	(.L_49 - .L_48)


	//   ....[0]....
.L_48:
        /*005c*/ 	.word	0x00000090


	//   ....[1]....
        /*0060*/ 	.word	0x00000ab0


	//----- nvinfo : EIATTR_CRS_STACK_SIZE
	.align		4
.L_49:
        /*0064*/ 	.byte	0x04, 0x1e
        /*0066*/ 	.short	(.L_51 - .L_50)
.L_50:
        /*0068*/ 	.word	0x00000000


	//----- nvinfo : EIATTR_CBANK_PARAM_SIZE
	.align		4
.L_51:
        /*006c*/ 	.byte	0x03, 0x19
        /*006e*/ 	.short	0x0018


	//----- nvinfo : EIATTR_PARAM_CBANK
	.align		4
        /*0070*/ 	.byte	0x04, 0x0a
        /*0072*/ 	.short	(.L_53 - .L_52)
	.align		4
.L_52:
        /*0074*/ 	.word	index@(.nv.constant0._Z22computeBarnesHutForcesP4BodyP10OctreeNodeii)
        /*0078*/ 	.short	0x0380
        /*007a*/ 	.short	0x0018


	//----- nvinfo : EIATTR_SW_WAR
	.align		4
.L_53:
        /*007c*/ 	.byte	0x04, 0x36
        /*007e*/ 	.short	(.L_55 - .L_54)
.L_54:
        /*0080*/ 	.word	0x00000008
.L_55:


//--------------------- .nv.info._Z18resetAccelerationsP4Bodyi --------------------------
	.section	.nv.info._Z18resetAccelerationsP4Bodyi,"",@"SHT_CUDA_INFO"
	.sectionflags	@""
	.align	4


	//----- nvinfo : EIATTR_CUDA_API_VERSION
	.align		4
        /*0000*/ 	.byte	0x04, 0x37
        /*0002*/ 	.short	(.L_57 - .L_56)
.L_56:
        /*0004*/ 	.word	0x00000082


	//----- nvinfo : EIATTR_KPARAM_INFO
	.align		4
.L_57:
        /*0008*/ 	.byte	0x04, 0x17
        /*000a*/ 	.short	(.L_59 - .L_58)
.L_58:
        /*000c*/ 	.word	0x00000000
        /*0010*/ 	.short	0x0001
        /*0012*/ 	.short	0x0008
        /*0014*/ 	.byte	0x00, 0xf0, 0x11, 0x00


	//----- nvinfo : EIATTR_KPARAM_INFO
	.align		4
.L_59:
        /*0018*/ 	.byte	0x04, 0x17
        /*001a*/ 	.short	(.L_61 - .L_60)
.L_60:
        /*001c*/ 	.word	0x00000000
        /*0020*/ 	.short	0x0000
        /*0022*/ 	.short	0x0000
        /*0024*/ 	.byte	0x00, 0xf5, 0x21, 0x00


	//----- nvinfo : EIATTR_SPARSE_MMA_MASK
	.align		4
.L_61:
        /*0028*/ 	.byte	0x03, 0x50
        /*002a*/ 	.short	0x0000


	//----- nvinfo : EIATTR_MAXREG_COUNT
	.align		4
        /*002c*/ 	.byte	0x03, 0x1b
        /*002e*/ 	.short	0x00ff


	//----- nvinfo : EIATTR_MERCURY_ISA_VERSION
	.align		4
        /*0030*/ 	.byte	0x03, 0x5f
        /*0032*/ 	.short	0x0101


	//----- nvinfo : EIATTR_VRC_CTA_INIT_COUNT
	.align		4
        /*0034*/ 	.byte	0x02, 0x4a
	.zero		1
	.zero		1


	//----- nvinfo : EIATTR_EXIT_INSTR_OFFSETS
	.align		4
        /*0038*/ 	.byte	0x04, 0x1c
        /*003a*/ 	.short	(.L_63 - .L_62)


	//   ....[0]....
.L_62:
        /*003c*/ 	.word	0x00000070


	//   ....[1]....
        /*0040*/ 	.word	0x000000e0


	//----- nvinfo : EIATTR_CBANK_PARAM_SIZE
	.align		4
.L_63:
        /*0044*/ 	.byte	0x03, 0x19
        /*0046*/ 	.short	0x000c


	//----- nvinfo : EIATTR_PARAM_CBANK
	.align		4
        /*0048*/ 	.byte	0x04, 0x0a
        /*004a*/ 	.short	(.L_65 - .L_64)
	.align		4
.L_64:
        /*004c*/ 	.word	index@(.nv.constant0._Z18resetAccelerationsP4Bodyi)
        /*0050*/ 	.short	0x0380
        /*0052*/ 	.short	0x000c


	//----- nvinfo : EIATTR_SW_WAR
	.align		4
.L_65:
        /*0054*/ 	.byte	0x04, 0x36
        /*0056*/ 	.short	(.L_67 - .L_66)
.L_66:
        /*0058*/ 	.word	0x00000008
.L_67:


//--------------------- .nv.callgraph             --------------------------
	.section	.nv.callgraph,"",@"SHT_CUDA_CALLGRAPH"
	.align	4
	.sectionentsize	8
	.align		4
        /*0000*/ 	.word	0x00000000
	.align		4
        /*0004*/ 	.word	0xffffffff
	.align		4
        /*0008*/ 	.word	0x00000000
	.align		4
        /*000c*/ 	.word	0xfffffffe
	.align		4
        /*0010*/ 	.word	0x00000000
	.align		4
        /*0014*/ 	.word	0xfffffffd
	.align		4
        /*0018*/ 	.word	0x00000000
	.align		4
        /*001c*/ 	.word	0xfffffffc


//--------------------- .text._Z12updateBodiesP4Bodyif --------------------------
	.section	.text._Z12updateBodiesP4Bodyif,"ax",@progbits
	.align	128
        .global         _Z12updateBodiesP4Bodyif
        .type           _Z12updateBodiesP4Bodyif,@function
        .size           _Z12updateBodiesP4Bodyif,(.L_x_35 - _Z12updateBodiesP4Bodyif)
        .other          _Z12updateBodiesP4Bodyif,@"STO_CUDA_ENTRY STV_DEFAULT"
_Z12updateBodiesP4Bodyif:
.text._Z12updateBodiesP4Bodyif:
[----:B------:R-:W-:Y:S01]  /*0000*/  LDC R1, c[0x0][0x37c] ;  /* 0x0000df00ff017b82 */ /* 0x000fe20000000800 */
[----:B------:R-:W0:Y:S07]  /*0010*/  S2R R0, SR_TID.X ;  /* 0x0000000000007919 */ /* 0x000e2e0000002100 */
[----:B------:R-:W0:Y:S01]  /*0020*/  S2UR UR4, SR_CTAID.X ;  /* 0x00000000000479c3 */ /* 0x000e220000002500 */
[----:B------:R-:W1:Y:S07]  /*0030*/  LDCU UR5, c[0x0][0x388] ;  /* 0x00007100ff0577ac */ /* 0x000e6e0008000800 */
[----:B------:R-:W0:Y:S02]  /*0040*/  LDC R5, c[0x0][0x360] ;  /* 0x0000d800ff057b82 */ /* 0x000e240000000800 */
[----:B0-----:R-:W-:-:S05]  /*0050*/  IMAD R5, R5, UR4, R0 ;  /* 0x0000000405057c24 */ /* 0x001fca000f8e0200 */
[----:B-1----:R-:W-:-:S04]  /*0060*/  ISETP.GE.AND P0, PT, R5, UR5, PT ;  /* 0x0000000505007c0c */ /* 0x002fc8000bf06270 */
[----:B------:R-:W-:-:S13]  /*0070*/  ISETP.LT.OR P0, PT, R5, RZ, P0 ;  /* 0x000000ff0500720c */ /* 0x000fda0000701670 */
[----:B------:R-:W-:Y:S05]  /*0080*/  @P0 EXIT ;  /* 0x000000000000094d */ /* 0x000fea0003800000 */
[----:B------:R-:W0:Y:S01]  /*0090*/  LDC.64 R2, c[0x0][0x380] ;  /* 0x0000e000ff027b82 */ /* 0x000e220000000a00 */
[----:B------:R-:W1:Y:S01]  /*00a0*/  LDCU.64 UR4, c[0x0][0x358] ;  /* 0x00006b00ff0477ac */ /* 0x000e620008000a00 */
[----:B------:R-:W2:Y:S01]  /*00b0*/  LDCU UR6, c[0x0][0x38c] ;  /* 0x00007180ff0677ac */ /* 0x000ea20008000800 */
[----:B0-----:R-:W-:-:S05]  /*00c0*/  IMAD.WIDE.U32 R2, R5, 0x28, R2 ;  /* 0x0000002805027825 */ /* 0x001fca00078e0002 */
[----:B-1----:R-:W2:Y:S04]  /*00d0*/  LDG.E R0, desc[UR4][R2.64+0x18] ;  /* 0x0000180402007981 */ /* 0x002ea8000c1e1900 */
[----:B------:R-:W2:Y:S04]  /*00e0*/  LDG.E R5, desc[UR4][R2.64+0xc] ;  /* 0x00000c0402057981 */ /* 0x000ea8000c1e1900 */
[----:B------:R-:W3:Y:S04]  /*00f0*/  LDG.E R4, desc[UR4][R2.64+0x1c] ;  /* 0x00001c0402047981 */ /* 0x000ee8000c1e1900 */
[----:B------:R-:W3:Y:S04]  /*0100*/  LDG.E R7, desc[UR4][R2.64+0x10] ;  /* 0x0000100402077981 */ /* 0x000ee8000c1e1900 */
[----:B------:R-:W4:Y:S04]  /*0110*/  LDG.E R6, desc[UR4][R2.64+0x20] ;  /* 0x0000200402067981 */ /* 0x000f28000c1e1900 */
[----:B------:R-:W4:Y:S04]  /*0120*/  LDG.E R9, desc[UR4][R2.64+0x14] ;  /* 0x0000140402097981 */ /* 0x000f28000c1e1900 */
[----:B------:R-:W5:Y:S04]  /*0130*/  LDG.E R8, desc[UR4][R2.64] ;  /* 0x0000000402087981 */ /* 0x000f68000c1e1900 */
[----:B------:R-:W5:Y:S04]  /*0140*/  LDG.E R10, desc[UR4][R2.64+0x4] ;  /* 0x00000404020a7981 */ /* 0x000f68000c1e1900 */
[----:B------:R-:W5:Y:S01]  /*0150*/  LDG.E R12, desc[UR4][R2.64+0x8] ;  /* 0x00000804020c7981 */ /* 0x000f62000c1e1900 */
[----:B--2---:R-:W-:-:S05]  /*0160*/  FFMA R5, R0, UR6, R5 ;  /* 0x0000000600057c23 */ /* 0x004fca0008000005 */
[----:B------:R-:W-:Y:S01]  /*0170*/  STG.E desc[UR4][R2.64+0xc], R5 ;  /* 0x00000c0502007986 */ /* 0x000fe2000c101904 */
[----:B---3--:R-:W-:-:S05]  /*0180*/  FFMA R7, R4, UR6, R7 ;  /* 0x0000000604077c23 */ /* 0x008fca0008000007 */
[----:B------:R-:W-:Y:S01]  /*0190*/  STG.E desc[UR4][R2.64+0x10], R7 ;  /* 0x0000100702007986 */ /* 0x000fe2000c101904 */
[----:B----4-:R-:W-:Y:S01]  /*01a0*/  FFMA R9, R6, UR6, R9 ;  /* 0x0000000606097c23 */ /* 0x010fe20008000009 */
[----:B-----5:R-:W-:-:S04]  /*01b0*/  FFMA R11, R5, UR6, R8 ;  /* 0x00000006050b7c23 */ /* 0x020fc80008000008 */
[----:B------:R-:W-:Y:S01]  /*01c0*/  STG.E desc[UR4][R2.64+0x14], R9 ;  /* 0x0000140902007986 */ /* 0x000fe2000c101904 */
[----:B------:R-:W-:-:S03]  /*01d0*/  FFMA R13, R7, UR6, R10 ;  /* 0x00000006070d7c23 */ /* 0x000fc6000800000a */
[----:B------:R-:W-:Y:S01]  /*01e0*/  STG.E desc[UR4][R2.64], R11 ;  /* 0x0000000b02007986 */ /* 0x000fe2000c101904 */
[----:B------:R-:W-:-:S03]  /*01f0*/  FFMA R15, R9, UR6, R12 ;  /* 0x00000006090f7c23 */ /* 0x000fc6000800000c */
[----:B------:R-:W-:Y:S04]  /*0200*/  STG.E desc[UR4][R2.64+0x4], R13 ;  /* 0x0000040d02007986 */ /* 0x000fe8000c101904 */
[----:B------:R-:W-:Y:S01]  /*0210*/  STG.E desc[UR4][R2.64+0x8], R15 ;  /* 0x0000080f02007986 */ /* 0x000fe2000c101904 */
[----:B------:R-:W-:Y:S05]  /*0220*/  EXIT ;  /* 0x000000000000794d */ /* 0x000fea0003800000 */
.L_x_0:
[----:B------:R-:W-:-:S00]  /*0230*/  BRA `(.L_x_0) ;  /* 0xfffffffc00fc7947 */ /* 0x000fc0000383ffff */
[----:B------:R-:W-:-:S00]  /*0240*/  NOP ;  /* 0x0000000000007918 */ /* 0x000fc00000000000 */
        /* <DEDUP_REMOVED lines=11> */
.L_x_35:


//--------------------- .text._Z22computeBarnesHutForcesP4BodyP10OctreeNodeii --------------------------
	.section	.text._Z22computeBarnesHutForcesP4BodyP10OctreeNodeii,"ax",@progbits
	.align	128
        .global         _Z22computeBarnesHutForcesP4BodyP10OctreeNodeii
        .type           _Z22computeBarnesHutForcesP4BodyP10OctreeNodeii,@function
        .size           _Z22computeBarnesHutForcesP4BodyP10OctreeNodeii,(.L_x_34 - _Z22computeBarnesHutForcesP4BodyP10OctreeNodeii)
        .other          _Z22computeBarnesHutForcesP4BodyP10OctreeNodeii,@"STO_CUDA_ENTRY STV_DEFAULT"
_Z22computeBarnesHutForcesP4BodyP10OctreeNodeii:
.text._Z22computeBarnesHutForcesP4BodyP10OctreeNodeii:
[----:B------:R-:W0:Y:S01]  /*0000*/  LDC R1, c[0x0][0x37c] ;  /* 0x0000df00ff017b82 */ /* 0x000e220000000800 */
[----:B------:R-:W1:Y:S07]  /*0010*/  S2R R3, SR_TID.X ;  /* 0x0000000000037919 */ /* 0x000e6e0000002100 */
[----:B------:R-:W1:Y:S01]  /*0020*/  S2UR UR4, SR_CTAID.X ;  /* 0x00000000000479c3 */ /* 0x000e620000002500 */
[----:B------:R-:W2:Y:S01]  /*0030*/  LDCU UR5, c[0x0][0x390] ;  /* 0x00007200ff0577ac */ /* 0x000ea20008000800 */
[----:B0-----:R-:W-:-:S06]  /*0040*/  VIADD R1, R1, 0xfffffe00 ;  /* 0xfffffe0001017836 */ /* 0x001fcc0000000000 */
[----:B------:R-:W1:Y:S02]  /*0050*/  LDC R16, c[0x0][0x360] ;  /* 0x0000d800ff107b82 */ /* 0x000e640000000800 */
[----:B-1----:R-:W-:-:S05]  /*0060*/  IMAD R16, R16, UR4, R3 ;  /* 0x0000000410107c24 */ /* 0x002fca000f8e0203 */
[----:B--2---:R-:W-:-:S04]  /*0070*/  ISETP.GE.AND P0, PT, R16, UR5, PT ;  /* 0x0000000510007c0c */ /* 0x004fc8000bf06270 */
[----:B------:R-:W-:-:S13]  /*0080*/  ISETP.LT.OR P0, PT, R16, RZ, P0 ;  /* 0x000000ff1000720c */ /* 0x000fda0000701670 */
[----:B------:R-:W-:Y:S05]  /*0090*/  @P0 EXIT ;  /* 0x000000000000094d */ /* 0x000fea0003800000 */
[----:B------:R-:W0:Y:S01]  /*00a0*/  LDC.64 R8, c[0x0][0x380] ;  /* 0x0000e000ff087b82 */ /* 0x000e220000000a00 */
[----:B------:R-:W1:Y:S01]  /*00b0*/  LDCU.64 UR4, c[0x0][0x358] ;  /* 0x00006b00ff0477ac */ /* 0x000e620008000a00 */
[----:B------:R2:W-:Y:S01]  /*00c0*/  STL [R1], RZ ;  /* 0x000000ff01007387 */ /* 0x0005e20000100800 */
[----:B------:R-:W3:Y:S01]  /*00d0*/  LDCU UR6, c[0x0][0x394] ;  /* 0x00007280ff0677ac */ /* 0x000ee20008000800 */
[----:B0-----:R-:W-:-:S05]  /*00e0*/  IMAD.WIDE.U32 R8, R16, 0x28, R8 ;  /* 0x0000002810087825 */ /* 0x001fca00078e0008 */
[----:B-1----:R2:W5:Y:S04]  /*00f0*/  LDG.E R15, desc[UR4][R8.64] ;  /* 0x00000004080f7981 */ /* 0x002568000c1e1900 */
[----:B------:R2:W5:Y:S04]  /*0100*/  LDG.E R14, desc[UR4][R8.64+0x4] ;  /* 0x00000404080e7981 */ /* 0x000568000c1e1900 */
[----:B------:R2:W5:Y:S01]  /*0110*/  LDG.E R13, desc[UR4][R8.64+0x8] ;  /* 0x00000804080d7981 */ /* 0x000562000c1e1900 */
[----:B------:R-:W-:Y:S01]  /*0120*/  BSSY.RECONVERGENT B1, `(.L_x_1) ;  /* 0x0000095000017945 */ /* 0x000fe20003800200 */
[----:B------:R-:W-:-:S02]  /*0130*/  IMAD.MOV.U32 R6, RZ, RZ, R1 ;  /* 0x000000ffff067224 */ /* 0x000fc400078e0001 */
[----:B------:R-:W-:Y:S02]  /*0140*/  IMAD.MOV.U32 R4, RZ, RZ, RZ ;  /* 0x000000ffff047224 */ /* 0x000fe400078e00ff */
[----:B------:R-:W-:Y:S02]  /*0150*/  IMAD.MOV.U32 R3, RZ, RZ, 0x1 ;  /* 0x00000001ff037424 */ /* 0x000fe400078e00ff */
[----:B------:R-:W-:Y:S02]  /*0160*/  IMAD.MOV.U32 R2, RZ, RZ, RZ ;  /* 0x000000ffff027224 */ /* 0x000fe400078e00ff */
[----:B--23--:R-:W-:-:S07]  /*0170*/  IMAD.MOV.U32 R0, RZ, RZ, RZ ;  /* 0x000000ffff007224 */ /* 0x00cfce00078e00ff */
.L_x_13:
[----:B------:R-:W-:Y:S01]  /*0180*/  MOV R30, R3 ;  /* 0x00000003001e7202 */ /* 0x000fe20000000f00 */
[----:B------:R-:W-:-:S04]  /*0190*/  VIADD R3, R3, 0xffffffff ;  /* 0xffffffff03037836 */ /* 0x000fc80000000000 */
[----:B0-----:R-:W-:-:S06]  /*01a0*/  IMAD R5, R3, 0x4, R6 ;  /* 0x0000000403057824 */ /* 0x001fcc00078e0206 */
[----:B------:R-:W2:Y:S01]  /*01b0*/  LDL R5, [R5] ;  /* 0x0000000005057983 */ /* 0x000ea20000100800 */
[----:B------:R-:W-:Y:S01]  /*01c0*/  BSSY.RECONVERGENT B0, `(.L_x_2) ;  /* 0x0000088000007945 */ /* 0x000fe20003800200 */
[----:B--2---:R-:W-:-:S04]  /*01d0*/  ISETP.GE.AND P0, PT, R5, UR6, PT ;  /* 0x0000000605007c0c */ /* 0x004fc8000bf06270 */
[----:B------:R-:W-:-:S13]  /*01e0*/  ISETP.LT.OR P0, PT, R5, RZ, P0 ;  /* 0x000000ff0500720c */ /* 0x000fda0000701670 */
[----:B------:R-:W-:Y:S05]  /*01f0*/  @P0 BRA `(.L_x_3) ;  /* 0x0000000800100947 */ /* 0x000fea0003800000 */
[----:B------:R-:W0:Y:S02]  /*0200*/  LDC.64 R10, c[0x0][0x388] ;  /* 0x0000e200ff0a7b82 */ /* 0x000e240000000a00 */
[----:B0-----:R-:W-:-:S05]  /*0210*/  IMAD.WIDE.U32 R10, R5, 0x54, R10 ;  /* 0x00000054050a7825 */ /* 0x001fca00078e000a */
[----:B------:R-:W2:Y:S02]  /*0220*/  LDG.E R12, desc[UR4][R10.64+0x24] ;  /* 0x000024040a0c7981 */ /* 0x000ea4000c1e1900 */
[----:B--2---:R-:W-:-:S13]  /*0230*/  FSETP.GTU.AND P0, PT, R12, RZ, PT ;  /* 0x000000ff0c00720b */ /* 0x004fda0003f0c000 */
[----:B------:R-:W-:Y:S05]  /*0240*/  @!P0 BRA `(.L_x_3) ;  /* 0x0000000400fc8947 */ /* 0x000fea0003800000 */
[----:B------:R-:W2:Y:S04]  /*0250*/  LDG.E R21, desc[UR4][R10.64+0x4] ;  /* 0x000004040a157981 */ /* 0x000ea8000c1e1900 */
[----:B------:R-:W3:Y:S04]  /*0260*/  LDG.E R34, desc[UR4][R10.64] ;  /* 0x000000040a227981 */ /* 0x000ee8000c1e1900 */
[----:B------:R-:W4:Y:S04]  /*0270*/  LDG.E R32, desc[UR4][R10.64+0x8] ;  /* 0x000008040a207981 */ /* 0x000f28000c1e1900 */
[----:B------:R0:W5:Y:S04]  /*0280*/  LDG.E R29, desc[UR4][R10.64+0x2c] ;  /* 0x00002c040a1d7981 */ /* 0x000168000c1e1900 */
        /* <DEDUP_REMOVED lines=8> */
[----:B------:R0:W5:Y:S04]  /*0310*/  LDG.E.U8 R18, desc[UR4][R10.64+0x4c] ;  /* 0x00004c040a127981 */ /* 0x000168000c1e1100 */
[----:B------:R0:W5:Y:S01]  /*0320*/  LDG.E R5, desc[UR4][R10.64+0x50] ;  /* 0x000050040a057981 */ /* 0x000162000c1e1900 */
[----:B------:R-:W-:Y:S01]  /*0330*/  BSSY.RECONVERGENT B2, `(.L_x_4) ;  /* 0x0000013000027945 */ /* 0x000fe20003800200 */
[----:B--2--5:R-:W-:Y:S01]  /*0340*/  FADD R21, -R14, R21 ;  /* 0x000000150e157221 */ /* 0x024fe20000000100 */
[----:B---3--:R-:W-:-:S03]  /*0350*/  FADD R19, -R15, R34 ;  /* 0x000000220f137221 */ /* 0x008fc60000000100 */
[----:B------:R-:W-:Y:S01]  /*0360*/  FMUL R34, R21, R21 ;  /* 0x0000001515227220 */ /* 0x000fe20000400000 */
[----:B----4-:R-:W-:-:S03]  /*0370*/  FADD R17, -R13, R32 ;  /* 0x000000200d117221 */ /* 0x010fc60000000100 */
[----:B------:R-:W-:-:S04]  /*0380*/  FFMA R34, R19, R19, R34 ;  /* 0x0000001313227223 */ /* 0x000fc80000000022 */
[----:B------:R-:W-:-:S04]  /*0390*/  FFMA R31, R17, R17, R34 ;  /* 0x00000011111f7223 */ /* 0x000fc80000000022 */
[----:B------:R-:W-:-:S04]  /*03a0*/  FADD R31, R31, 0.5 ;  /* 0x3f0000001f1f7421 */ /* 0x000fc80000000000 */
[----:B------:R-:W-:Y:S01]  /*03b0*/  VIADD R7, R31, 0xf3000000 ;  /* 0xf30000001f077836 */ /* 0x000fe20000000000 */
[----:B------:R0:W1:Y:S04]  /*03c0*/  MUFU.RSQ R32, R31 ;  /* 0x0000001f00207308 */ /* 0x0000680000001400 */
[----:B------:R-:W-:-:S13]  /*03d0*/  ISETP.GT.U32.AND P0, PT, R7, 0x727fffff, PT ;  /* 0x727fffff0700780c */ /* 0x000fda0003f04070 */
[----:B01----:R-:W-:Y:S05]  /*03e0*/  @!P0 BRA `(.L_x_5) ;  /* 0x00000000000c8947 */ /* 0x003fea0003800000 */
[----:B------:R-:W-:-:S07]  /*03f0*/  MOV R10, 0x410 ;  /* 0x00000410000a7802 */ /* 0x000fce0000000f00 */
[----:B------:R-:W-:Y:S05]  /*0400*/  CALL.REL.NOINC `($__internal_1_$__cuda_sm20_sqrt_rn_f32_slowpath) ;  /* 0x0000000800847944 */ /* 0x000fea0003c00000 */
[----:B------:R-:W-:Y:S05]  /*0410*/  BRA `(.L_x_6) ;  /* 0x0000000000107947 */ /* 0x000fea0003800000 */
.L_x_5:
[----:B------:R-:W-:Y:S01]  /*0420*/  FMUL.FTZ R10, R31, R32 ;  /* 0x000000201f0a7220 */ /* 0x000fe20000410000 */
[----:B------:R-:W-:-:S03]  /*0430*/  FMUL.FTZ R11, R32, 0.5 ;  /* 0x3f000000200b7820 */ /* 0x000fc60000410000 */
[----:B------:R-:W-:-:S04]  /*0440*/  FFMA R7, -R10, R10, R31 ;  /* 0x0000000a0a077223 */ /* 0x000fc8000000011f */
[----:B------:R-:W-:-:S07]  /*0450*/  FFMA R7, R7, R11, R10 ;  /* 0x0000000b07077223 */ /* 0x000fce000000000a */
.L_x_6:
[----:B------:R-:W-:Y:S05]  /*0460*/  BSYNC.RECONVERGENT B2 ;  /* 0x0000000000027941 */ /* 0x000fea0003800200 */
.L_x_4:
[----:B------:R-:W0:Y:S01]  /*0470*/  MUFU.RCP R10, R7 ;  /* 0x00000007000a7308 */ /* 0x000e220000001000 */
[----:B------:R-:W-:Y:S07]  /*0480*/  BSSY.RECONVERGENT B2, `(.L_x_7) ;  /* 0x000000b000027945 */ /* 0x000fee0003800200 */
[----:B------:R-:W1:Y:S01]  /*0490*/  FCHK P0, R5, R7 ;  /* 0x0000000705007302 */ /* 0x000e620000000000 */
[----:B0-----:R-:W-:-:S04]  /*04a0*/  FFMA R11, R10, -R7, 1 ;  /* 0x3f8000000a0b7423 */ /* 0x001fc80000000807 */
[----:B------:R-:W-:-:S04]  /*04b0*/  FFMA R10, R10, R11, R10 ;  /* 0x0000000b0a0a7223 */ /* 0x000fc8000000000a */
[----:B------:R-:W-:-:S04]  /*04c0*/  FFMA R32, R5, R10, RZ ;  /* 0x0000000a05207223 */ /* 0x000fc800000000ff */
[----:B------:R-:W-:-:S04]  /*04d0*/  FFMA R11, R32, -R7, R5 ;  /* 0x80000007200b7223 */ /* 0x000fc80000000005 */
[----:B------:R-:W-:Y:S01]  /*04e0*/  FFMA R10, R10, R11, R32 ;  /* 0x0000000b0a0a7223 */ /* 0x000fe20000000020 */
[----:B-1----:R-:W-:Y:S06]  /*04f0*/  @!P0 BRA `(.L_x_8) ;  /* 0x00000000000c8947 */ /* 0x002fec0003800000 */
[----:B------:R-:W-:-:S07]  /*0500*/  MOV R10, 0x520 ;  /* 0x00000520000a7802 */ /* 0x000fce0000000f00 */
[----:B------:R-:W-:Y:S05]  /*0510*/  CALL.REL.NOINC `($__internal_2_$__cuda_sm3x_div_rn_noftz_f32_slowpath) ;  /* 0x00000008009c7944 */ /* 0x000fea0003c00000 */
[----:B------:R-:W-:-:S07]  /*0520*/  IMAD.MOV.U32 R10, RZ, RZ, R5 ;  /* 0x000000ffff0a7224 */ /* 0x000fce00078e0005 */
.L_x_8:
[----:B------:R-:W-:Y:S05]  /*0530*/  BSYNC.RECONVERGENT B2 ;  /* 0x0000000000027941 */ /* 0x000fea0003800200 */
.L_x_7:
[----:B------:R-:W-:Y:S02]  /*0540*/  FSETP.GEU.AND P0, PT, R10, 0.69999998807907104492, PT ;  /* 0x3f3333330a00780b */ /* 0x000fe40003f0e000 */
[----:B------:R-:W-:-:S13]  /*0550*/  ISETP.EQ.AND P1, PT, R18, RZ, PT ;  /* 0x000000ff1200720c */ /* 0x000fda0003f22270 */
[----:B------:R-:W-:Y:S05]  /*0560*/  @P0 BRA P1, `(.L_x_9) ;  /* 0x0000000000540947 */ /* 0x000fea0000800000 */
[----:B------:R-:W-:-:S13]  /*0570*/  ISETP.NE.AND P0, PT, R23, R16, PT ;  /* 0x000000101700720c */ /* 0x000fda0003f05270 */
[----:B------:R-:W-:Y:S05]  /*0580*/  @!P0 BRA `(.L_x_3) ;  /* 0x00000004002c8947 */ /* 0x000fea0003800000 */
[----:B------:R-:W-:Y:S01]  /*0590*/  FMUL R18, R31, R7 ;  /* 0x000000071f127220 */ /* 0x000fe20000400000 */
[----:B------:R-:W-:Y:S03]  /*05a0*/  BSSY.RECONVERGENT B2, `(.L_x_10) ;  /* 0x000000c000027945 */ /* 0x000fe60003800200 */
[----:B------:R-:W-:-:S05]  /*05b0*/  VIADD R5, R18, 0x1800000 ;  /* 0x0180000012057836 */ /* 0x000fca0000000000 */
[----:B------:R-:W-:-:S04]  /*05c0*/  LOP3.LUT R5, R5, 0x7f800000, RZ, 0xc0, !PT ;  /* 0x7f80000005057812 */ /* 0x000fc800078ec0ff */
[----:B------:R-:W-:-:S13]  /*05d0*/  ISETP.GT.U32.AND P0, PT, R5, 0x1ffffff, PT ;  /* 0x01ffffff0500780c */ /* 0x000fda0003f04070 */
[----:B------:R-:W-:Y:S05]  /*05e0*/  @P0 BRA `(.L_x_11) ;  /* 0x00000000000c0947 */ /* 0x000fea0003800000 */
[----:B------:R-:W-:-:S07]  /*05f0*/  MOV R10, 0x610 ;  /* 0x00000610000a7802 */ /* 0x000fce0000000f00 */
[----:B------:R-:W-:Y:S05]  /*0600*/  CALL.REL.NOINC `($__internal_0_$__cuda_sm20_rcp_rn_f32_slowpath) ;  /* 0x00000004002c7944 */ /* 0x000fea0003c00000 */
[----:B------:R-:W-:Y:S05]  /*0610*/  BRA `(.L_x_12) ;  /* 0x0000000000107947 */ /* 0x000fea0003800000 */
.L_x_11:
[----:B------:R-:W0:Y:S02]  /*0620*/  MUFU.RCP R5, R18 ;  /* 0x0000001200057308 */ /* 0x000e240000001000 */
[----:B0-----:R-:W-:-:S04]  /*0630*/  FFMA R7, R18, R5, -1 ;  /* 0xbf80000012077423 */ /* 0x001fc80000000005 */
[----:B------:R-:W-:-:S04]  /*0640*/  FADD.FTZ R10, -R7, -RZ ;  /* 0x800000ff070a7221 */ /* 0x000fc80000010100 */
[----:B------:R-:W-:-:S07]  /*0650*/  FFMA R5, R5, R10, R5 ;  /* 0x0000000a05057223 */ /* 0x000fce0000000005 */
.L_x_12:
[----:B------:R-:W-:Y:S05]  /*0660*/  BSYNC.RECONVERGENT B2 ;  /* 0x0000000000027941 */ /* 0x000fea0003800200 */
.L_x_10:
[----:B------:R-:W-:-:S04]  /*0670*/  FMUL R5, R12, R5 ;  /* 0x000000050c057220 */ /* 0x000fc80000400000 */
[-C--:B------:R-:W-:Y:S01]  /*0680*/  FFMA R0, R19, R5.reuse, R0 ;  /* 0x0000000513007223 */ /* 0x080fe20000000000 */
[-C--:B------:R-:W-:Y:S01]  /*0690*/  FFMA R2, R21, R5.reuse, R2 ;  /* 0x0000000515027223 */ /* 0x080fe20000000002 */
[----:B------:R-:W-:Y:S01]  /*06a0*/  FFMA R4, R17, R5, R4 ;  /* 0x0000000511047223 */ /* 0x000fe20000000004 */
[----:B------:R-:W-:Y:S06]  /*06b0*/  BRA `(.L_x_3) ;  /* 0x0000000000e07947 */ /* 0x000fec0003800000 */
.L_x_9:
[C---:B------:R-:W-:Y:S02]  /*06c0*/  ISETP.GE.AND P0, PT, R29.reuse, UR6, PT ;  /* 0x000000061d007c0c */ /* 0x040fe4000bf06270 */
[C---:B------:R-:W-:Y:S02]  /*06d0*/  ISETP.GE.AND P1, PT, R28.reuse, UR6, PT ;  /* 0x000000061c007c0c */ /* 0x040fe4000bf26270 */
[----:B------:R-:W-:Y:S02]  /*06e0*/  ISETP.EQ.OR P0, PT, R29, -0x1, P0 ;  /* 0xffffffff1d00780c */ /* 0x000fe40000702670 */
[----:B------:R-:W-:Y:S02]  /*06f0*/  ISETP.EQ.OR P1, PT, R28, -0x1, P1 ;  /* 0xffffffff1c00780c */ /* 0x000fe40000f22670 */
[----:B------:R-:W-:Y:S02]  /*0700*/  ISETP.GT.U32.OR P0, PT, R30, 0x80, P0 ;  /* 0x000000801e00780c */ /* 0x000fe40000704470 */
[----:B------:R-:W-:-:S02]  /*0710*/  ISETP.GE.AND P2, PT, R27, UR6, PT ;  /* 0x000000061b007c0c */ /* 0x000fc4000bf46270 */
[C---:B------:R-:W-:Y:S02]  /*0720*/  ISETP.GE.AND P3, PT, R26.reuse, UR6, PT ;  /* 0x000000061a007c0c */ /* 0x040fe4000bf66270 */
[----:B------:R-:W-:Y:S02]  /*0730*/  ISETP.EQ.OR P2, PT, R27, -0x1, P2 ;  /* 0xffffffff1b00780c */ /* 0x000fe40001742670 */
[----:B------:R-:W-:Y:S02]  /*0740*/  ISETP.EQ.OR P3, PT, R26, -0x1, P3 ;  /* 0xffffffff1a00780c */ /* 0x000fe40001f62670 */
[C---:B------:R-:W-:Y:S02]  /*0750*/  ISETP.GE.AND P4, PT, R25.reuse, UR6, PT ;  /* 0x0000000619007c0c */ /* 0x040fe4000bf86270 */
[----:B------:R-:W-:Y:S01]  /*0760*/  ISETP.GE.AND P5, PT, R24, UR6, PT ;  /* 0x0000000618007c0c */ /* 0x000fe2000bfa6270 */
[----:B------:R-:W-:Y:S01]  /*0770*/  @!P0 IMAD.MOV.U32 R3, RZ, RZ, R30 ;  /* 0x000000ffff038224 */ /* 0x000fe200078e001e */
[----:B------:R-:W-:-:S02]  /*0780*/  ISETP.EQ.OR P4, PT, R25, -0x1, P4 ;  /* 0xffffffff1900780c */ /* 0x000fc40002782670 */
[----:B------:R-:W-:Y:S02]  /*0790*/  ISETP.EQ.OR P5, PT, R24, -0x1, P5 ;  /* 0xffffffff1800780c */ /* 0x000fe40002fa2670 */
[----:B------:R-:W-:Y:S02]  /*07a0*/  ISETP.GT.U32.OR P1, PT, R3, 0x7f, P1 ;  /* 0x0000007f0300780c */ /* 0x000fe40000f24470 */
[----:B------:R-:W-:-:S04]  /*07b0*/  ISETP.GE.AND P6, PT, R22, UR6, PT ;  /* 0x0000000616007c0c */ /* 0x000fc8000bfc6270 */
[----:B------:R-:W-:-:S07]  /*07c0*/  ISETP.EQ.OR P6, PT, R22, -0x1, P6 ;  /* 0xffffffff1600780c */ /* 0x000fce00037c2670 */
[C---:B------:R-:W-:Y:S01]  /*07d0*/  @!P1 IADD3 R7, PT, PT, R3.reuse, 0x1, RZ ;  /* 0x0000000103079810 */ /* 0x040fe20007ffe0ff */
[----:B------:R-:W-:-:S04]  /*07e0*/  @!P1 IMAD R5, R3, 0x4, R6 ;  /* 0x0000000403059824 */ /* 0x000fc800078e0206 */
[----:B------:R-:W-:-:S05]  /*07f0*/  @!P1 IMAD.MOV.U32 R3, RZ, RZ, R7 ;  /* 0x000000ffff039224 */ /* 0x000fca00078e0007 */
[----:B------:R-:W-:-:S13]  /*0800*/  ISETP.GT.U32.OR P2, PT, R3, 0x7f, P2 ;  /* 0x0000007f0300780c */ /* 0x000fda0001744470 */
[C---:B------:R-:W-:Y:S02]  /*0810*/  @!P2 VIADD R7, R3.reuse, 0x1 ;  /* 0x000000010307a836 */ /* 0x040fe40000000000 */
[----:B------:R-:W-:Y:S02]  /*0820*/  @!P2 IMAD R12, R3, 0x4, R6 ;  /* 0x00000004030ca824 */ /* 0x000fe400078e0206 */
[----:B------:R-:W-:-:S05]  /*0830*/  @!P2 IMAD.MOV.U32 R3, RZ, RZ, R7 ;  /* 0x000000ffff03a224 */ /* 0x000fca00078e0007 */
[----:B------:R-:W-:-:S13]  /*0840*/  ISETP.GT.U32.OR P3, PT, R3, 0x7f, P3 ;  /* 0x0000007f0300780c */ /* 0x000fda0001f64470 */
[C---:B------:R-:W-:Y:S01]  /*0850*/  @!P3 VIADD R7, R3.reuse, 0x1 ;  /* 0x000000010307b836 */ /* 0x040fe20000000000 */
[----:B------:R-:W-:-:S03]  /*0860*/  @!P3 LEA R11, R3, R6, 0x2 ;  /* 0x00000006030bb211 */ /* 0x000fc600078e10ff */
[----:B------:R-:W-:-:S05]  /*0870*/  @!P3 IMAD.MOV.U32 R3, RZ, RZ, R7 ;  /* 0x000000ffff03b224 */ /* 0x000fca00078e0007 */
[----:B------:R-:W-:-:S13]  /*0880*/  ISETP.GT.U32.OR P4, PT, R3, 0x7f, P4 ;  /* 0x0000007f0300780c */ /* 0x000fda0002784470 */
[C---:B------:R-:W-:Y:S02]  /*0890*/  @!P4 VIADD R7, R3.reuse, 0x1 ;  /* 0x000000010307c836 */ /* 0x040fe40000000000 */
[----:B------:R-:W-:Y:S02]  /*08a0*/  @!P4 IMAD R18, R3, 0x4, R6 ;  /* 0x000000040312c824 */ /* 0x000fe400078e0206 */
[----:B------:R-:W-:-:S05]  /*08b0*/  @!P4 IMAD.MOV.U32 R3, RZ, RZ, R7 ;  /* 0x000000ffff03c224 */ /* 0x000fca00078e0007 */
[----:B------:R-:W-:-:S13]  /*08c0*/  ISETP.GT.U32.OR P5, PT, R3, 0x7f, P5 ;  /* 0x0000007f0300780c */ /* 0x000fda0002fa4470 */
[C---:B------:R-:W-:Y:S02]  /*08d0*/  @!P5 VIADD R7, R3.reuse, 0x1 ;  /* 0x000000010307d836 */ /* 0x040fe40000000000 */
[----:B------:R-:W-:-:S03]  /*08e0*/  @!P5 IMAD R17, R3, 0x4, R6 ;  /* 0x000000040311d824 */ /* 0x000fc600078e0206 */
[----:B------:R-:W-:Y:S01]  /*08f0*/  @!P5 MOV R3, R7 ;  /* 0x000000070003d202 */ /* 0x000fe20000000f00 */
[----:B------:R-:W-:-:S03]  /*0900*/  @!P0 VIADD R7, R30, 0xffffffff ;  /* 0xffffffff1e078836 */ /* 0x000fc60000000000 */
[----:B------:R-:W-:Y:S01]  /*0910*/  ISETP.GT.U32.OR P6, PT, R3, 0x7f, P6 ;  /* 0x0000007f0300780c */ /* 0x000fe200037c4470 */
[----:B------:R-:W-:-:S05]  /*0920*/  @!P0 IMAD R10, R7, 0x4, R6 ;  /* 0x00000004070a8824 */ /* 0x000fca00078e0206 */
[----:B------:R0:W-:Y:S01]  /*0930*/  @!P0 STL [R10], R29 ;  /* 0x0000001d0a008387 */ /* 0x0001e20000100800 */
[----:B------:R-:W-:-:S03]  /*0940*/  ISETP.GE.AND P0, PT, R20, UR6, PT ;  /* 0x0000000614007c0c */ /* 0x000fc6000bf06270 */
[----:B------:R0:W-:Y:S01]  /*0950*/  @!P1 STL [R5], R28 ;  /* 0x0000001c05009387 */ /* 0x0001e20000100800 */
[----:B------:R-:W-:Y:S02]  /*0960*/  ISETP.EQ.OR P0, PT, R20, -0x1, P0 ;  /* 0xffffffff1400780c */ /* 0x000fe40000702670 */
[C---:B------:R-:W-:Y:S01]  /*0970*/  @!P6 VIADD R7, R3.reuse, 0x1 ;  /* 0x000000010307e836 */ /* 0x040fe20000000000 */
[----:B------:R0:W-:Y:S01]  /*0980*/  @!P2 STL [R12], R27 ;  /* 0x0000001b0c00a387 */ /* 0x0001e20000100800 */
[----:B------:R-:W-:Y:S02]  /*0990*/  @!P6 IMAD R19, R3, 0x4, R6 ;  /* 0x000000040313e824 */ /* 0x000fe400078e0206 */
[----:B------:R-:W-:Y:S01]  /*09a0*/  @!P6 IMAD.MOV.U32 R3, RZ, RZ, R7 ;  /* 0x000000ffff03e224 */ /* 0x000fe200078e0007 */
[----:B------:R0:W-:Y:S04]  /*09b0*/  @!P3 STL [R11], R26 ;  /* 0x0000001a0b00b387 */ /* 0x0001e80000100800 */
[C---:B------:R-:W-:Y:S01]  /*09c0*/  ISETP.GT.U32.OR P0, PT, R3.reuse, 0x7f, P0 ;  /* 0x0000007f0300780c */ /* 0x040fe20000704470 */
[----:B------:R0:W-:Y:S04]  /*09d0*/  @!P4 STL [R18], R25 ;  /* 0x000000191200c387 */ /* 0x0001e80000100800 */
[----:B------:R0:W-:Y:S04]  /*09e0*/  @!P5 STL [R17], R24 ;  /* 0x000000181100d387 */ /* 0x0001e80000100800 */
[----:B------:R0:W-:Y:S04]  /*09f0*/  @!P6 STL [R19], R22 ;  /* 0x000000161300e387 */ /* 0x0001e80000100800 */
[C---:B------:R-:W-:Y:S01]  /*0a00*/  @!P0 LEA R21, R3.reuse, R6, 0x2 ;  /* 0x0000000603158211 */ /* 0x040fe200078e10ff */
[----:B------:R-:W-:-:S04]  /*0a10*/  @!P0 VIADD R7, R3, 0x1 ;  /* 0x0000000103078836 */ /* 0x000fc80000000000 */
[----:B------:R0:W-:Y:S01]  /*0a20*/  @!P0 STL [R21], R20 ;  /* 0x0000001415008387 */ /* 0x0001e20000100800 */
[----:B------:R-:W-:-:S07]  /*0a30*/  @!P0 IMAD.MOV.U32 R3, RZ, RZ, R7 ;  /* 0x000000ffff038224 */ /* 0x000fce00078e0007 */
.L_x_3:
[----:B------:R-:W-:Y:S05]  /*0a40*/  BSYNC.RECONVERGENT B0 ;  /* 0x0000000000007941 */ /* 0x000fea0003800200 */
.L_x_2:
[----:B------:R-:W-:-:S13]  /*0a50*/  ISETP.NE.AND P0, PT, R3, RZ, PT ;  /* 0x000000ff0300720c */ /* 0x000fda0003f05270 */
[----:B------:R-:W-:Y:S05]  /*0a60*/  @P0 BRA `(.L_x_13) ;  /* 0xfffffff400c40947 */ /* 0x000fea000383ffff */
[----:B------:R-:W-:Y:S05]  /*0a70*/  BSYNC.RECONVERGENT B1 ;  /* 0x0000000000017941 */ /* 0x000fea0003800200 */
.L_x_1:
[----:B------:R-:W-:Y:S04]  /*0a80*/  STG.E desc[UR4][R8.64+0x18], R0 ;  /* 0x0000180008007986 */ /* 0x000fe8000c101904 */
[----:B------:R-:W-:Y:S04]  /*0a90*/  STG.E desc[UR4][R8.64+0x1c], R2 ;  /* 0x00001c0208007986 */ /* 0x000fe8000c101904 */
[----:B------:R-:W-:Y:S01]  /*0aa0*/  STG.E desc[UR4][R8.64+0x20], R4 ;  /* 0x0000200408007986 */ /* 0x000fe2000c101904 */
[----:B------:R-:W-:Y:S05]  /*0ab0*/  EXIT ;  /* 0x000000000000794d */ /* 0x000fea0003800000 */
        .weak           $__internal_0_$__cuda_sm20_rcp_rn_f32_slowpath
        .type           $__internal_0_$__cuda_sm20_rcp_rn_f32_slowpath,@function
        .size           $__internal_0_$__cuda_sm20_rcp_rn_f32_slowpath,($__internal_1_$__cuda_sm20_sqrt_rn_f32_slowpath - $__internal_0_$__cuda_sm20_rcp_rn_f32_slowpath)
$__internal_0_$__cuda_sm20_rcp_rn_f32_slowpath:
[----:B------:R-:W-:Y:S01]  /*0ac0*/  IMAD.SHL.U32 R5, R18, 0x2, RZ ;  /* 0x0000000212057824 */ /* 0x000fe200078e00ff */
[----:B------:R-:W-:Y:S04]  /*0ad0*/  BSSY.RECONVERGENT B3, `(.L_x_14) ;  /* 0x0000031000037945 */ /* 0x000fe80003800200 */
[----:B------:R-:W-:Y:S01]  /*0ae0*/  SHF.R.U32.HI R24, RZ, 0x18, R5 ;  /* 0x00000018ff187819 */ /* 0x000fe20000011605 */
[----:B------:R-:W-:-:S03]  /*0af0*/  IMAD.MOV.U32 R5, RZ, RZ, R18 ;  /* 0x000000ffff057224 */ /* 0x000fc600078e0012 */
[----:B------:R-:W-:-:S13]  /*0b00*/  ISETP.NE.U32.AND P0, PT, R24, RZ, PT ;  /* 0x000000ff1800720c */ /* 0x000fda0003f05070 */
[----:B------:R-:W-:Y:S05]  /*0b10*/  @P0 BRA `(.L_x_15) ;  /* 0x0000000000280947 */ /* 0x000fea0003800000 */
[----:B------:R-:W-:-:S05]  /*0b20*/  IMAD.SHL.U32 R7, R5, 0x2, RZ ;  /* 0x0000000205077824 */ /* 0x000fca00078e00ff */
[----:B------:R-:W-:-:S13]  /*0b30*/  ISETP.NE.AND P0, PT, R7, RZ, PT ;  /* 0x000000ff0700720c */ /* 0x000fda0003f05270 */
[----:B------:R-:W-:Y:S01]  /*0b40*/  @P0 FFMA R18, R5, 1.84467440737095516160e+19, RZ ;  /* 0x5f80000005120823 */ /* 0x000fe200000000ff */
[----:B------:R-:W-:Y:S08]  /*0b50*/  @!P0 MUFU.RCP R11, R5 ;  /* 0x00000005000b8308 */ /* 0x000ff00000001000 */
[----:B------:R-:W0:Y:S02]  /*0b60*/  @P0 MUFU.RCP R7, R18 ;  /* 0x0000001200070308 */ /* 0x000e240000001000 */
[----:B0-----:R-:W-:-:S04]  /*0b70*/  @P0 FFMA R20, R18, R7, -1 ;  /* 0xbf80000012140423 */ /* 0x001fc80000000007 */
[----:B------:R-:W-:-:S04]  /*0b80*/  @P0 FADD.FTZ R20, -R20, -RZ ;  /* 0x800000ff14140221 */ /* 0x000fc80000010100 */
[----:B------:R-:W-:-:S04]  /*0b90*/  @P0 FFMA R7, R7, R20, R7 ;  /* 0x0000001407070223 */ /* 0x000fc80000000007 */
[----:B------:R-:W-:Y:S01]  /*0ba0*/  @P0 FFMA R11, R7, 1.84467440737095516160e+19, RZ ;  /* 0x5f800000070b0823 */ /* 0x000fe200000000ff */
[----:B------:R-:W-:Y:S06]  /*0bb0*/  BRA `(.L_x_16) ;  /* 0x0000000000887947 */ /* 0x000fec0003800000 */
.L_x_15:
[----:B------:R-:W-:-:S04]  /*0bc0*/  IADD3 R25, PT, PT, R24, -0xfd, RZ ;  /* 0xffffff0318197810 */ /* 0x000fc80007ffe0ff */
[----:B------:R-:W-:-:S13]  /*0bd0*/  ISETP.GT.U32.AND P0, PT, R25, 0x1, PT ;  /* 0x000000011900780c */ /* 0x000fda0003f04070 */
[----:B------:R-:W-:Y:S05]  /*0be0*/  @P0 BRA `(.L_x_17) ;  /* 0x0000000000780947 */ /* 0x000fea0003800000 */
[----:B------:R-:W-:Y:S01]  /*0bf0*/  LOP3.LUT R7, R5, 0x7fffff, RZ, 0xc0, !PT ;  /* 0x007fffff05077812 */ /* 0x000fe200078ec0ff */
[----:B------:R-:W-:-:S03]  /*0c00*/  IMAD.MOV.U32 R22, RZ, RZ, 0x3 ;  /* 0x00000003ff167424 */ /* 0x000fc600078e00ff */
[----:B------:R-:W-:Y:S02]  /*0c10*/  LOP3.LUT R7, R7, 0x3f800000, RZ, 0xfc, !PT ;  /* 0x3f80000007077812 */ /* 0x000fe400078efcff */
[----:B------:R-:W-:Y:S02]  /*0c20*/  SHF.L.U32 R22, R22, R25, RZ ;  /* 0x0000001916167219 */ /* 0x000fe400000006ff */
[----:B------:R-:W0:Y:S02]  /*0c30*/  MUFU.RCP R18, R7 ;  /* 0x0000000700127308 */ /* 0x000e240000001000 */
[----:B0-----:R-:W-:-:S04]  /*0c40*/  FFMA R11, R7, R18, -1 ;  /* 0xbf800000070b7423 */ /* 0x001fc80000000012 */
[----:B------:R-:W-:-:S04]  /*0c50*/  FADD.FTZ R11, -R11, -RZ ;  /* 0x800000ff0b0b7221 */ /* 0x000fc80000010100 */
[CCC-:B------:R-:W-:Y:S01]  /*0c60*/  FFMA.RM R20, R18.reuse, R11.reuse, R18.reuse ;  /* 0x0000000b12147223 */ /* 0x1c0fe20000004012 */
[----:B------:R-:W-:-:S04]  /*0c70*/  FFMA.RP R23, R18, R11, R18 ;  /* 0x0000000b12177223 */ /* 0x000fc80000008012 */
[C---:B------:R-:W-:Y:S02]  /*0c80*/  LOP3.LUT R11, R20.reuse, 0x7fffff, RZ, 0xc0, !PT ;  /* 0x007fffff140b7812 */ /* 0x040fe400078ec0ff */
[----:B------:R-:W-:Y:S02]  /*0c90*/  FSETP.NEU.FTZ.AND P0, PT, R20, R23, PT ;  /* 0x000000171400720b */ /* 0x000fe40003f1d000 */
[----:B------:R-:W-:Y:S02]  /*0ca0*/  LOP3.LUT R11, R11, 0x800000, RZ, 0xfc, !PT ;  /* 0x008000000b0b7812 */ /* 0x000fe400078efcff */
[----:B------:R-:W-:Y:S02]  /*0cb0*/  SEL R18, RZ, 0xffffffff, !P0 ;  /* 0xffffffffff127807 */ /* 0x000fe40004000000 */
[----:B------:R-:W-:-:S03]  /*0cc0*/  LOP3.LUT R22, R22, R11, RZ, 0xc0, !PT ;  /* 0x0000000b16167212 */ /* 0x000fc600078ec0ff */
[----:B------:R-:W-:Y:S01]  /*0cd0*/  IMAD.MOV R18, RZ, RZ, -R18 ;  /* 0x000000ffff127224 */ /* 0x000fe200078e0a12 */
[----:B------:R-:W-:-:S04]  /*0ce0*/  SHF.R.U32.HI R22, RZ, R25, R22 ;  /* 0x00000019ff167219 */ /* 0x000fc80000011616 */
[--C-:B------:R-:W-:Y:S01]  /*0cf0*/  LOP3.LUT P1, RZ, R18, R25, R11.reuse, 0xf8, !PT ;  /* 0x0000001912ff7212 */ /* 0x100fe2000782f80b */
[----:B------:R-:W-:Y:S01]  /*0d00*/  VIADD R18, R24, 0xffffff04 ;  /* 0xffffff0418127836 */ /* 0x000fe20000000000 */
[C---:B------:R-:W-:Y:S02]  /*0d10*/  LOP3.LUT P0, RZ, R22.reuse, 0x1, RZ, 0xc0, !PT ;  /* 0x0000000116ff7812 */ /* 0x040fe4000780c0ff */
[----:B------:R-:W-:Y:S02]  /*0d20*/  LOP3.LUT P2, RZ, R22, 0x2, RZ, 0xc0, !PT ;  /* 0x0000000216ff7812 */ /* 0x000fe4000784c0ff */
[----:B------:R-:W-:Y:S02]  /*0d30*/  SHF.R.U32.HI R18, RZ, R18, R11 ;  /* 0x00000012ff127219 */ /* 0x000fe4000001160b */
[----:B------:R-:W-:Y:S02]  /*0d40*/  PLOP3.LUT P0, PT, P0, P1, P2, 0xe0, 0x0 ;  /* 0x000000000000781c */ /* 0x000fe40000703c20 */
[----:B------:R-:W-:-:S02]  /*0d50*/  LOP3.LUT P1, RZ, R5, 0x7fffff, RZ, 0xc0, !PT ;  /* 0x007fffff05ff7812 */ /* 0x000fc4000782c0ff */
[----:B------:R-:W-:-:S05]  /*0d60*/  SEL R7, RZ, 0x1, !P0 ;  /* 0x00000001ff077807 */ /* 0x000fca0004000000 */
[----:B------:R-:W-:-:S05]  /*0d70*/  IMAD.MOV R7, RZ, RZ, -R7 ;  /* 0x000000ffff077224 */ /* 0x000fca00078e0a07 */
[----:B------:R-:W-:-:S13]  /*0d80*/  ISETP.GE.AND P0, PT, R7, RZ, PT ;  /* 0x000000ff0700720c */ /* 0x000fda0003f06270 */
[----:B------:R-:W-:-:S05]  /*0d90*/  @!P0 VIADD R18, R18, 0x1 ;  /* 0x0000000112128836 */ /* 0x000fca0000000000 */
[----:B------:R-:W-:-:S04]  /*0da0*/  @!P1 SHF.L.U32 R18, R18, 0x1, RZ ;  /* 0x0000000112129819 */ /* 0x000fc800000006ff */
[----:B------:R-:W-:Y:S01]  /*0db0*/  LOP3.LUT R11, R18, 0x80000000, R5, 0xf8, !PT ;  /* 0x80000000120b7812 */ /* 0x000fe200078ef805 */
[----:B------:R-:W-:Y:S06]  /*0dc0*/  BRA `(.L_x_16) ;  /* 0x0000000000047947 */ /* 0x000fec0003800000 */
.L_x_17:
[----:B------:R0:W1:Y:S02]  /*0dd0*/  MUFU.RCP R11, R5 ;  /* 0x00000005000b7308 */ /* 0x0000640000001000 */
.L_x_16:
[----:B------:R-:W-:Y:S05]  /*0de0*/  BSYNC.RECONVERGENT B3 ;  /* 0x0000000000037941 */ /* 0x000fea0003800200 */
.L_x_14:
[----:B01----:R-:W-:Y:S02]  /*0df0*/  IMAD.MOV.U32 R5, RZ, RZ, R11 ;  /* 0x000000ffff057224 */ /* 0x003fe400078e000b */
[----:B------:R-:W-:-:S04]  /*0e00*/  IMAD.MOV.U32 R11, RZ, RZ, 0x0 ;  /* 0x00000000ff0b7424 */ /* 0x000fc800078e00ff */
[----:B------:R-:W-:Y:S05]  /*0e10*/  RET.REL.NODEC R10 `(_Z22computeBarnesHutForcesP4BodyP10OctreeNodeii) ;  /* 0xfffffff00a787950 */ /* 0x000fea0003c3ffff */
        .weak           $__internal_1_$__cuda_sm20_sqrt_rn_f32_slowpath
        .type           $__internal_1_$__cuda_sm20_sqrt_rn_f32_slowpath,@function
        .size           $__internal_1_$__cuda_sm20_sqrt_rn_f32_slowpath,($__internal_2_$__cuda_sm3x_div_rn_noftz_f32_slowpath - $__internal_1_$__cuda_sm20_sqrt_rn_f32_slowpath)
$__internal_1_$__cuda_sm20_sqrt_rn_f32_slowpath:
[----:B------:R-:W-:-:S13]  /*0e20*/  LOP3.LUT P0, RZ, R31, 0x7fffffff, RZ, 0xc0, !PT ;  /* 0x7fffffff1fff7812 */ /* 0x000fda000780c0ff */
[----:B------:R-:W-:Y:S01]  /*0e30*/  @!P0 IMAD.MOV.U32 R11, RZ, RZ, R31 ;  /* 0x000000ffff0b8224 */ /* 0x000fe200078e001f */
[----:B------:R-:W-:Y:S06]  /*0e40*/  @!P0 BRA `(.L_x_18) ;  /* 0x0000000000448947 */ /* 0x000fec0003800000 */
[----:B------:R-:W-:Y:S01]  /*0e50*/  FSETP.GEU.FTZ.AND P0, PT, R31, RZ, PT ;  /* 0x000000ff1f00720b */ /* 0x000fe20003f1e000 */
[----:B------:R-:W-:-:S12]  /*0e60*/  IMAD.MOV.U32 R7, RZ, RZ, R31 ;  /* 0x000000ffff077224 */ /* 0x000fd800078e001f */
[----:B------:R-:W-:Y:S01]  /*0e70*/  @!P0 IMAD.MOV.U32 R11, RZ, RZ, 0x7fffffff ;  /* 0x7fffffffff0b8424 */ /* 0x000fe200078e00ff */
[----:B------:R-:W-:Y:S06]  /*0e80*/  @!P0 BRA `(.L_x_18) ;  /* 0x0000000000348947 */ /* 0x000fec0003800000 */
[----:B------:R-:W-:-:S13]  /*0e90*/  FSETP.GTU.FTZ.AND P0, PT, |R7|, +INF , PT ;  /* 0x7f8000000700780b */ /* 0x000fda0003f1c200 */
[----:B------:R-:W-:Y:S01]  /*0ea0*/  @P0 FADD.FTZ R11, R7, 1 ;  /* 0x3f800000070b0421 */ /* 0x000fe20000010000 */
[----:B------:R-:W-:Y:S06]  /*0eb0*/  @P0 BRA `(.L_x_18) ;  /* 0x0000000000280947 */ /* 0x000fec0003800000 */
[----:B------:R-:W-:-:S13]  /*0ec0*/  FSETP.NEU.FTZ.AND P0, PT, |R7|, +INF , PT ;  /* 0x7f8000000700780b */ /* 0x000fda0003f1d200 */
[----:B------:R-:W-:-:S04]  /*0ed0*/  @P0 FFMA R32, R7, 1.84467440737095516160e+19, RZ ;  /* 0x5f80000007200823 */ /* 0x000fc800000000ff */
[----:B------:R-:W0:Y:S02]  /*0ee0*/  @P0 MUFU.RSQ R11, R32 ;  /* 0x00000020000b0308 */ /* 0x000e240000001400 */
[----:B0-----:R-:W-:Y:S01]  /*0ef0*/  @P0 FMUL.FTZ R33, R32, R11 ;  /* 0x0000000b20210220 */ /* 0x001fe20000410000 */
[----:B------:R-:W-:-:S03]  /*0f00*/  @P0 FMUL.FTZ R11, R11, 0.5 ;  /* 0x3f0000000b0b0820 */ /* 0x000fc60000410000 */
[----:B------:R-:W-:-:S04]  /*0f10*/  @P0 FADD.FTZ R34, -R33, -RZ ;  /* 0x800000ff21220221 */ /* 0x000fc80000010100 */
[----:B------:R-:W-:-:S04]  /*0f20*/  @P0 FFMA R34, R33, R34, R32 ;  /* 0x0000002221220223 */ /* 0x000fc80000000020 */
[----:B------:R-:W-:Y:S01]  /*0f30*/  @P0 FFMA R34, R34, R11, R33 ;  /* 0x0000000b22220223 */ /* 0x000fe20000000021 */
[----:B------:R-:W-:-:S03]  /*0f40*/  @!P0 MOV R11, R7 ;  /* 0x00000007000b8202 */ /* 0x000fc60000000f00 */
[----:B------:R-:W-:-:S07]  /*0f50*/  @P0 FMUL.FTZ R11, R34, 2.3283064365386962891e-10 ;  /* 0x2f800000220b0820 */ /* 0x000fce0000410000 */
.L_x_18:
[----:B------:R-:W-:Y:S02]  /*0f60*/  IMAD.MOV.U32 R7, RZ, RZ, R11 ;  /* 0x000000ffff077224 */ /* 0x000fe400078e000b */
[----:B------:R-:W-:-:S04]  /*0f70*/  IMAD.MOV.U32 R11, RZ, RZ, 0x0 ;  /* 0x00000000ff0b7424 */ /* 0x000fc800078e00ff */
[----:B------:R-:W-:Y:S05]  /*0f80*/  RET.REL.NODEC R10 `(_Z22computeBarnesHutForcesP4BodyP10OctreeNodeii) ;  /* 0xfffffff00a1c7950 */ /* 0x000fea0003c3ffff */
        .weak           $__internal_2_$__cuda_sm3x_div_rn_noftz_f32_slowpath
        .type           $__internal_2_$__cuda_sm3x_div_rn_noftz_f32_slowpath,@function
        .size           $__internal_2_$__cuda_sm3x_div_rn_noftz_f32_slowpath,(.L_x_34 - $__internal_2_$__cuda_sm3x_div_rn_noftz_f32_slowpath)
$__internal_2_$__cuda_sm3x_div_rn_noftz_f32_slowpath:
[----:B------:R-:W-:Y:S01]  /*0f90*/  SHF.R.U32.HI R11, RZ, 0x17, R7 ;  /* 0x00000017ff0b7819 */ /* 0x000fe20000011607 */
[----:B------:R-:W-:Y:S01]  /*0fa0*/  BSSY.RECONVERGENT B3, `(.L_x_19) ;  /* 0x0000066000037945 */ /* 0x000fe20003800200 */
[--C-:B------:R-:W-:Y:S01]  /*0fb0*/  SHF.R.U32.HI R34, RZ, 0x17, R5.reuse ;  /* 0x00000017ff227819 */ /* 0x100fe20000011605 */
[----:B------:R-:W-:Y:S01]  /*0fc0*/  IMAD.MOV.U32 R33, RZ, RZ, R5 ;  /* 0x000000ffff217224 */ /* 0x000fe200078e0005 */
[----:B------:R-:W-:Y:S02]  /*0fd0*/  LOP3.LUT R11, R11, 0xff, RZ, 0xc0, !PT ;  /* 0x000000ff0b0b7812 */ /* 0x000fe400078ec0ff */
[----:B------:R-:W-:Y:S02]  /*0fe0*/  LOP3.LUT R34, R34, 0xff, RZ, 0xc0, !PT ;  /* 0x000000ff22227812 */ /* 0x000fe400078ec0ff */
[----:B------:R-:W-:Y:S01]  /*0ff0*/  MOV R36, R7 ;  /* 0x0000000700247202 */ /* 0x000fe20000000f00 */
[----:B------:R-:W-:-:S05]  /*1000*/  VIADD R32, R11, 0xffffffff ;  /* 0xffffffff0b207836 */ /* 0x000fca0000000000 */
[----:B------:R-:W-:Y:S01]  /*1010*/  ISETP.GT.U32.AND P0, PT, R32, 0xfd, PT ;  /* 0x000000fd2000780c */ /* 0x000fe20003f04070 */
[----:B------:R-:W-:-:S05]  /*1020*/  VIADD R32, R34, 0xffffffff ;  /* 0xffffffff22207836 */ /* 0x000fca0000000000 */
[----:B------:R-:W-:-:S13]  /*1030*/  ISETP.GT.U32.OR P0, PT, R32, 0xfd, P0 ;  /* 0x000000fd2000780c */ /* 0x000fda0000704470 */
[----:B------:R-:W-:Y:S01]  /*1040*/  @!P0 IMAD.MOV.U32 R32, RZ, RZ, RZ ;  /* 0x000000ffff208224 */ /* 0x000fe200078e00ff */
[----:B------:R-:W-:Y:S06]  /*1050*/  @!P0 BRA `(.L_x_20) ;  /* 0x0000000000648947 */ /* 0x000fec0003800000 */
[----:B------:R-:W-:Y:S02]  /*1060*/  FSETP.GTU.FTZ.AND P1, PT, |R7|, +INF , PT ;  /* 0x7f8000000700780b */ /* 0x000fe40003f3c200 */
[----:B------:R-:W-:-:S04]  /*1070*/  FSETP.GTU.FTZ.AND P0, PT, |R5|, +INF , PT ;  /* 0x7f8000000500780b */ /* 0x000fc80003f1c200 */
[----:B------:R-:W-:-:S13]  /*1080*/  PLOP3.LUT P0, PT, P0, P1, PT, 0xf8, 0x8f ;  /* 0x00000000008f781c */ /* 0x000fda0000703f70 */
[----:B------:R-:W-:Y:S05]  /*1090*/  @P0 BRA `(.L_x_21) ;  /* 0x0000000400540947 */ /* 0x000fea0003800000 */
[----:B------:R-:W-:-:S13]  /*10a0*/  LOP3.LUT P0, RZ, R36, 0x7fffffff, R33, 0xc8, !PT ;  /* 0x7fffffff24ff7812 */ /* 0x000fda000780c821 */
[----:B------:R-:W-:Y:S05]  /*10b0*/  @!P0 BRA `(.L_x_22) ;  /* 0x0000000400448947 */ /* 0x000fea0003800000 */
[----:B------:R-:W-:Y:S02]  /*10c0*/  FSETP.NEU.FTZ.AND P0, PT, |R5|, +INF , PT ;  /* 0x7f8000000500780b */ /* 0x000fe40003f1d200 */
[----:B------:R-:W-:Y:S02]  /*10d0*/  FSETP.NEU.FTZ.AND P2, PT, |R7|, +INF , PT ;  /* 0x7f8000000700780b */ /* 0x000fe40003f5d200 */
[----:B------:R-:W-:-:S11]  /*10e0*/  FSETP.NEU.FTZ.AND P1, PT, |R5|, +INF , PT ;  /* 0x7f8000000500780b */ /* 0x000fd60003f3d200 */
[----:B------:R-:W-:Y:S05]  /*10f0*/  @!P2 BRA !P0, `(.L_x_22) ;  /* 0x000000040034a947 */ /* 0x000fea0004000000 */
[----:B------:R-:W-:-:S04]  /*1100*/  LOP3.LUT P0, RZ, R33, 0x7fffffff, RZ, 0xc0, !PT ;  /* 0x7fffffff21ff7812 */ /* 0x000fc8000780c0ff */
[----:B------:R-:W-:-:S13]  /*1110*/  PLOP3.LUT P0, PT, P2, P0, PT, 0x2f, 0xf2 ;  /* 0x0000000000f2781c */ /* 0x000fda0001700577 */
[----:B------:R-:W-:Y:S05]  /*1120*/  @P0 BRA `(.L_x_23) ;  /* 0x0000000400200947 */ /* 0x000fea0003800000 */
[----:B------:R-:W-:-:S04]  /*1130*/  LOP3.LUT P0, RZ, R36, 0x7fffffff, RZ, 0xc0, !PT ;  /* 0x7fffffff24ff7812 */ /* 0x000fc8000780c0ff */
[----:B------:R-:W-:-:S13]  /*1140*/  PLOP3.LUT P0, PT, P1, P0, PT, 0x2f, 0xf2 ;  /* 0x0000000000f2781c */ /* 0x000fda0000f00577 */
[----:B------:R-:W-:Y:S05]  /*1150*/  @P0 BRA `(.L_x_24) ;  /* 0x0000000400080947 */ /* 0x000fea0003800000 */
[----:B------:R-:W-:-:S05]  /*1160*/  VIADD R32, R34, 0xffffffff ;  /* 0xffffffff22207836 */ /* 0x000fca0000000000 */
[----:B------:R-:W-:-:S13]  /*1170*/  ISETP.GE.AND P0, PT, R32, RZ, PT ;  /* 0x000000ff2000720c */ /* 0x000fda0003f06270 */
[----:B------:R-:W-:Y:S01]  /*1180*/  @!P0 FFMA R33, R5, 1.84467440737095516160e+19, RZ ;  /* 0x5f80000005218823 */ /* 0x000fe200000000ff */
[----:B------:R-:W-:Y:S02]  /*1190*/  VIADD R5, R11, 0xffffffff ;  /* 0xffffffff0b057836 */ /* 0x000fe40000000000 */
[----:B------:R-:W-:Y:S02]  /*11a0*/  @P0 IMAD.MOV.U32 R32, RZ, RZ, RZ ;  /* 0x000000ffff200224 */ /* 0x000fe400078e00ff */
[----:B------:R-:W-:Y:S01]  /*11b0*/  @!P0 IMAD.MOV.U32 R32, RZ, RZ, -0x40 ;  /* 0xffffffc0ff208424 */ /* 0x000fe200078e00ff */
[----:B------:R-:W-:-:S13]  /*11c0*/  ISETP.GE.AND P1, PT, R5, RZ, PT ;  /* 0x000000ff0500720c */ /* 0x000fda0003f26270 */
[----:B------:R-:W-:Y:S01]  /*11d0*/  @!P1 FFMA R36, R7, 1.84467440737095516160e+19, RZ ;  /* 0x5f80000007249823 */ /* 0x000fe200000000ff */
[----:B------:R-:W-:-:S07]  /*11e0*/  @!P1 IADD3 R32, PT, PT, R32, 0x40, RZ ;  /* 0x0000004020209810 */ /* 0x000fce0007ffe0ff */
.L_x_20:
[----:B------:R-:W-:Y:S01]  /*11f0*/  LEA R5, R11, 0xc0800000, 0x17 ;  /* 0xc08000000b057811 */ /* 0x000fe200078eb8ff */
[----:B------:R-:W-:Y:S04]  /*1200*/  BSSY.RECONVERGENT B4, `(.L_x_25) ;  /* 0x0000036000047945 */ /* 0x000fe80003800200 */
[----:B------:R-:W-:Y:S02]  /*1210*/  IMAD.IADD R37, R36, 0x1, -R5 ;  /* 0x0000000124257824 */ /* 0x000fe400078e0a05 */
[----:B------:R-:W-:Y:S02]  /*1220*/  VIADD R36, R34, 0xffffff81 ;  /* 0xffffff8122247836 */ /* 0x000fe40000000000 */
[----:B------:R-:W0:Y:S01]  /*1230*/  MUFU.RCP R35, R37 ;  /* 0x0000002500237308 */ /* 0x000e220000001000 */
[----:B------:R-:W-:Y:S01]  /*1240*/  FADD.FTZ R34, -R37, -RZ ;  /* 0x800000ff25227221 */ /* 0x000fe20000010100 */
[C---:B------:R-:W-:Y:S01]  /*1250*/  IMAD R5, R36.reuse, -0x800000, R33 ;  /* 0xff80000024057824 */ /* 0x040fe200078e0221 */
[----:B------:R-:W-:-:S05]  /*1260*/  IADD3 R11, PT, PT, R36, 0x7f, -R11 ;  /* 0x0000007f240b7810 */ /* 0x000fca0007ffe80b */
[----:B------:R-:W-:Y:S02]  /*1270*/  IMAD.IADD R32, R11, 0x1, R32 ;  /* 0x000000010b207824 */ /* 0x000fe400078e0220 */
[----:B0-----:R-:W-:-:S04]  /*1280*/  FFMA R36, R35, R34, 1 ;  /* 0x3f80000023247423 */ /* 0x001fc80000000022 */
[----:B------:R-:W-:-:S04]  /*1290*/  FFMA R36, R35, R36, R35 ;  /* 0x0000002423247223 */ /* 0x000fc80000000023 */
[----:B------:R-:W-:-:S04]  /*12a0*/  FFMA R11, R5, R36, RZ ;  /* 0x00000024050b7223 */ /* 0x000fc800000000ff */
[----:B------:R-:W-:-:S04]  /*12b0*/  FFMA R33, R34, R11, R5 ;  /* 0x0000000b22217223 */ /* 0x000fc80000000005 */
[----:B------:R-:W-:-:S04]  /*12c0*/  FFMA R11, R36, R33, R11 ;  /* 0x00000021240b7223 */ /* 0x000fc8000000000b */
[----:B------:R-:W-:-:S04]  /*12d0*/  FFMA R34, R34, R11, R5 ;  /* 0x0000000b22227223 */ /* 0x000fc80000000005 */
[----:B------:R-:W-:-:S05]  /*12e0*/  FFMA R5, R36, R34, R11 ;  /* 0x0000002224057223 */ /* 0x000fca000000000b */
[----:B------:R-:W-:-:S04]  /*12f0*/  SHF.R.U32.HI R33, RZ, 0x17, R5 ;  /* 0x00000017ff217819 */ /* 0x000fc80000011605 */
[----:B------:R-:W-:-:S05]  /*1300*/  LOP3.LUT R33, R33, 0xff, RZ, 0xc0, !PT ;  /* 0x000000ff21217812 */ /* 0x000fca00078ec0ff */
[----:B------:R-:W-:-:S04]  /*1310*/  IMAD.IADD R33, R33, 0x1, R32 ;  /* 0x0000000121217824 */ /* 0x000fc800078e0220 */
[----:B------:R-:W-:-:S05]  /*1320*/  VIADD R35, R33, 0xffffffff ;  /* 0xffffffff21237836 */ /* 0x000fca0000000000 */
[----:B------:R-:W-:-:S13]  /*1330*/  ISETP.GE.U32.AND P0, PT, R35, 0xfe, PT ;  /* 0x000000fe2300780c */ /* 0x000fda0003f06070 */
[----:B------:R-:W-:Y:S05]  /*1340*/  @!P0 BRA `(.L_x_26) ;  /* 0x0000000000808947 */ /* 0x000fea0003800000 */
[----:B------:R-:W-:-:S13]  /*1350*/  ISETP.GT.AND P0, PT, R33, 0xfe, PT ;  /* 0x000000fe2100780c */ /* 0x000fda0003f04270 */
[----:B------:R-:W-:Y:S05]  /*1360*/  @P0 BRA `(.L_x_27) ;  /* 0x00000000006c0947 */ /* 0x000fea0003800000 */
[----:B------:R-:W-:-:S13]  /*1370*/  ISETP.GE.AND P0, PT, R33, 0x1, PT ;  /* 0x000000012100780c */ /* 0x000fda0003f06270 */
[----:B------:R-:W-:Y:S05]  /*1380*/  @P0 BRA `(.L_x_28) ;  /* 0x0000000000740947 */ /* 0x000fea0003800000 */
[----:B------:R-:W-:Y:S02]  /*1390*/  ISETP.GE.AND P0, PT, R33, -0x18, PT ;  /* 0xffffffe82100780c */ /* 0x000fe40003f06270 */
[----:B------:R-:W-:-:S11]  /*13a0*/  LOP3.LUT R5, R5, 0x80000000, RZ, 0xc0, !PT ;  /* 0x8000000005057812 */ /* 0x000fd600078ec0ff */
[----:B------:R-:W-:Y:S05]  /*13b0*/  @!P0 BRA `(.L_x_28) ;  /* 0x0000000000688947 */ /* 0x000fea0003800000 */
[CCC-:B------:R-:W-:Y:S01]  /*13c0*/  FFMA.RP R32, R36.reuse, R34.reuse, R11.reuse ;  /* 0x0000002224207223 */ /* 0x1c0fe2000000800b */
[CCC-:B------:R-:W-:Y:S01]  /*13d0*/  FFMA.RM R35, R36.reuse, R34.reuse, R11.reuse ;  /* 0x0000002224237223 */ /* 0x1c0fe2000000400b */
[----:B------:R-:W-:Y:S01]  /*13e0*/  FFMA.RZ R11, R36, R34, R11 ;  /* 0x00000022240b7223 */ /* 0x000fe2000000c00b */
[C---:B------:R-:W-:Y:S02]  /*13f0*/  ISETP.NE.AND P2, PT, R33.reuse, RZ, PT ;  /* 0x000000ff2100720c */ /* 0x040fe40003f45270 */
[----:B------:R-:W-:Y:S02]  /*1400*/  ISETP.NE.AND P1, PT, R33, RZ, PT ;  /* 0x000000ff2100720c */ /* 0x000fe40003f25270 */
[----:B------:R-:W-:Y:S02]  /*1410*/  LOP3.LUT R11, R11, 0x7fffff, RZ, 0xc0, !PT ;  /* 0x007fffff0b0b7812 */ /* 0x000fe400078ec0ff */
[----:B------:R-:W-:Y:S02]  /*1420*/  FSETP.NEU.FTZ.AND P0, PT, R32, R35, PT ;  /* 0x000000232000720b */ /* 0x000fe40003f1d000 */
[----:B------:R-:W-:-:S02]  /*1430*/  LOP3.LUT R11, R11, 0x800000, RZ, 0xfc, !PT ;  /* 0x008000000b0b7812 */ /* 0x000fc400078efcff */
[----:B------:R-:W-:Y:S01]  /*1440*/  IADD3 R32, PT, PT, R33, 0x20, RZ ;  /* 0x0000002021207810 */ /* 0x000fe20007ffe0ff */
[----:B------:R-:W-:-:S03]  /*1450*/  IMAD.MOV R33, RZ, RZ, -R33 ;  /* 0x000000ffff217224 */ /* 0x000fc600078e0a21 */
[----:B------:R-:W-:-:S04]  /*1460*/  SHF.L.U32 R32, R11, R32, RZ ;  /* 0x000000200b207219 */ /* 0x000fc800000006ff */
[----:B------:R-:W-:Y:S02]  /*1470*/  ISETP.NE.AND P1, PT, R32, RZ, P1 ;  /* 0x000000ff2000720c */ /* 0x000fe40000f25270 */
[----:B------:R-:W-:Y:S02]  /*1480*/  SEL R32, R33, RZ, P2 ;  /* 0x000000ff21207207 */ /* 0x000fe40001000000 */
[----:B------:R-:W-:Y:S02]  /*1490*/  PLOP3.LUT P0, PT, P0, P1, PT, 0xf8, 0x8f ;  /* 0x00000000008f781c */ /* 0x000fe40000703f70 */
[----:B------:R-:W-:Y:S02]  /*14a0*/  SHF.R.U32.HI R32, RZ, R32, R11 ;  /* 0x00000020ff207219 */ /* 0x000fe4000001160b */
[----:B------:R-:W-:Y:S02]  /*14b0*/  SEL R11, RZ, 0x1, !P0 ;  /* 0x00000001ff0b7807 */ /* 0x000fe40004000000 */
[----:B------:R-:W-:-:S04]  /*14c0*/  SHF.R.U32.HI R34, RZ, 0x1, R32 ;  /* 0x00000001ff227819 */ /* 0x000fc80000011620 */
[----:B------:R-:W-:-:S04]  /*14d0*/  LOP3.LUT R11, R11, 0x1, R34, 0xf8, !PT ;  /* 0x000000010b0b7812 */ /* 0x000fc800078ef822 */
[----:B------:R-:W-:-:S05]  /*14e0*/  LOP3.LUT R11, R11, R32, RZ, 0xc0, !PT ;  /* 0x000000200b0b7212 */ /* 0x000fca00078ec0ff */
[----:B------:R-:W-:-:S05]  /*14f0*/  IMAD.IADD R34, R34, 0x1, R11 ;  /* 0x0000000122227824 */ /* 0x000fca00078e020b */
[----:B------:R-:W-:Y:S01]  /*1500*/  LOP3.LUT R5, R34, R5, RZ, 0xfc, !PT ;  /* 0x0000000522057212 */ /* 0x000fe200078efcff */
[----:B------:R-:W-:Y:S06]  /*1510*/  BRA `(.L_x_28) ;  /* 0x0000000000107947 */ /* 0x000fec0003800000 */
.L_x_27:
[----:B------:R-:W-:-:S04]  /*1520*/  LOP3.LUT R5, R5, 0x80000000, RZ, 0xc0, !PT ;  /* 0x8000000005057812 */ /* 0x000fc800078ec0ff */
[----:B------:R-:W-:Y:S01]  /*1530*/  LOP3.LUT R5, R5, 0x7f800000, RZ, 0xfc, !PT ;  /* 0x7f80000005057812 */ /* 0x000fe200078efcff */
[----:B------:R-:W-:Y:S06]  /*1540*/  BRA `(.L_x_28) ;  /* 0x0000000000047947 */ /* 0x000fec0003800000 */
.L_x_26:
[----:B------:R-:W-:-:S07]  /*1550*/  IMAD R5, R32, 0x800000, R5 ;  /* 0x0080000020057824 */ /* 0x000fce00078e0205 */
.L_x_28:
[----:B------:R-:W-:Y:S05]  /*1560*/  BSYNC.RECONVERGENT B4 ;  /* 0x0000000000047941 */ /* 0x000fea0003800200 */
.L_x_25:
[----:B------:R-:W-:Y:S05]  /*1570*/  BRA `(.L_x_29) ;  /* 0x0000000000207947 */ /* 0x000fea0003800000 */
.L_x_24:
[----:B------:R-:W-:-:S04]  /*1580*/  LOP3.LUT R5, R36, 0x80000000, R33, 0x48, !PT ;  /* 0x8000000024057812 */ /* 0x000fc800078e4821 */
[----:B------:R-:W-:Y:S01]  /*1590*/  LOP3.LUT R5, R5, 0x7f800000, RZ, 0xfc, !PT ;  /* 0x7f80000005057812 */ /* 0x000fe200078efcff */
[----:B------:R-:W-:Y:S06]  /*15a0*/  BRA `(.L_x_29) ;  /* 0x0000000000147947 */ /* 0x000fec0003800000 */
.L_x_23:
[----:B------:R-:W-:Y:S01]  /*15b0*/  LOP3.LUT R5, R36, 0x80000000, R33, 0x48, !PT ;  /* 0x8000000024057812 */ /* 0x000fe200078e4821 */
[----:B------:R-:W-:Y:S06]  /*15c0*/  BRA `(.L_x_29) ;  /* 0x00000000000c7947 */ /* 0x000fec0003800000 */
.L_x_22:
[----:B------:R-:W0:Y:S01]  /*15d0*/  MUFU.RSQ R5, -QNAN ;  /* 0xffc0000000057908 */ /* 0x000e220000001400 */
[----:B------:R-:W-:Y:S05]  /*15e0*/  BRA `(.L_x_29) ;  /* 0x0000000000047947 */ /* 0x000fea0003800000 */
.L_x_21:
[----:B------:R-:W-:-:S07]  /*15f0*/  FADD.FTZ R5, R5, R7 ;  /* 0x0000000705057221 */ /* 0x000fce0000010000 */
.L_x_29:
[----:B------:R-:W-:Y:S05]  /*1600*/  BSYNC.RECONVERGENT B3 ;  /* 0x0000000000037941 */ /* 0x000fea0003800200 */
.L_x_19:
[----:B------:R-:W-:-:S04]  /*1610*/  IMAD.MOV.U32 R11, RZ, RZ, 0x0 ;  /* 0x00000000ff0b7424 */ /* 0x000fc800078e00ff */
[----:B0-----:R-:W-:Y:S05]  /*1620*/  RET.REL.NODEC R10 `(_Z22computeBarnesHutForcesP4BodyP10OctreeNodeii) ;  /* 0xffffffe80a747950 */ /* 0x001fea0003c3ffff */
.L_x_30:
        /* <DEDUP_REMOVED lines=13> */
.L_x_34:


//--------------------- .text._Z18resetAccelerationsP4Bodyi --------------------------
	.section	.text._Z18resetAccelerationsP4Bodyi,"ax",@progbits
	.align	128
        .global         _Z18resetAccelerationsP4Bodyi
        .type           _Z18resetAccelerationsP4Bodyi,@function
        .size           _Z18resetAccelerationsP4Bodyi,(.L_x_37 - _Z18resetAccelerationsP4Bodyi)
        .other          _Z18resetAccelerationsP4Bodyi,@"STO_CUDA_ENTRY STV_DEFAULT"
_Z18resetAccelerationsP4Bodyi:
.text._Z18resetAccelerationsP4Bodyi:
[----:B------:R-:W-:Y:S01]  /*0000*/  LDC R1, c[0x0][0x37c] ;  /* 0x0000df00ff017b82 */ /* 0x000fe20000000800 */
[----:B------:R-:W0:Y:S07]  /*0010*/  S2R R0, SR_TID.X ;  /* 0x0000000000007919 */ /* 0x000e2e0000002100 */
[----:B------:R-:W0:Y:S01]  /*0020*/  S2UR UR4, SR_CTAID.X ;  /* 0x00000000000479c3 */ /* 0x000e220000002500 */
[----:B------:R-:W1:Y:S07]  /*0030*/  LDCU UR5, c[0x0][0x388] ;  /* 0x00007100ff0577ac */ /* 0x000e6e0008000800 */
[----:B------:R-:W0:Y:S02]  /*0040*/  LDC R5, c[0x0][0x360] ;  /* 0x0000d800ff057b82 */ /* 0x000e240000000800 */
[----:B0-----:R-:W-:-:S05]  /*0050*/  IMAD R5, R5, UR4, R0 ;  /* 0x0000000405057c24 */ /* 0x001fca000f8e0200 */
[----:B-1----:R-:W-:-:S13]  /*0060*/  ISETP.GE.AND P0, PT, R5, UR5, PT ;  /* 0x0000000505007c0c */ /* 0x002fda000bf06270 */
[----:B------:R-:W-:Y:S05]  /*0070*/  @P0 EXIT ;  /* 0x000000000000094d */ /* 0x000fea0003800000 */
[----:B------:R-:W0:Y:S01]  /*0080*/  LDC.64 R2, c[0x0][0x380] ;  /* 0x0000e000ff027b82 */ /* 0x000e220000000a00 */
[----:B------:R-:W1:Y:S01]  /*0090*/  LDCU.64 UR4, c[0x0][0x358] ;  /* 0x00006b00ff0477ac */ /* 0x000e620008000a00 */
[----:B0-----:R-:W-:-:S05]  /*00a0*/  IMAD.WIDE R2, R5, 0x28, R2 ;  /* 0x0000002805027825 */ /* 0x001fca00078e0202 */
[----:B-1----:R-:W-:Y:S04]  /*00b0*/  STG.E desc[UR4][R2.64+0x18], RZ ;  /* 0x000018ff02007986 */ /* 0x002fe8000c101904 */
[----:B------:R-:W-:Y:S04]  /*00c0*/  STG.E desc[UR4][R2.64+0x1c], RZ ;  /* 0x00001cff02007986 */ /* 0x000fe8000c101904 */
[----:B------:R-:W-:Y:S01]  /*00d0*/  STG.E desc[UR4][R2.64+0x20], RZ ;  /* 0x000020ff02007986 */ /* 0x000fe2000c101904 */
[----:B------:R-:W-:Y:S05]  /*00e0*/  EXIT ;  /* 0x000000000000794d */ /* 0x000fea0003800000 */
.L_x_31:
        /* <DEDUP_REMOVED lines=9> */
.L_x_37:


//--------------------- .nv.shared.reserved.0     --------------------------
	.section	.nv.shared.reserved.0,"aw",@nobits
	.weak		__nv_reservedSMEM_offset_0_alias
	.size		__nv_reservedSMEM_offset_0_alias, 0, 64
	.other		__nv_reservedSMEM_offset_0_alias,@"STO_CUDA_RESERVED_SHARED STV_DEFAULT"
__nv_reservedSMEM_offset_0_alias:
	.zero		0
	.zero		64


//--------------------- .nv.constant0._Z12updateBodiesP4Bodyif --------------------------
	.section	.nv.constant0._Z12updateBodiesP4Bodyif,"a",@progbits
	.sectionflags	@""
	.align	4
.nv.constant0._Z12updateBodiesP4Bodyif:
	.zero		912


//--------------------- .nv.constant0._Z22computeBarnesHutForcesP4BodyP10OctreeNodeii --------------------------
	.section	.nv.constant0._Z22computeBarnesHutForcesP4BodyP10OctreeNodeii,"a",@progbits
	.sectionflags	@""
	.align	4
.nv.constant0._Z22computeBarnesHutForcesP4BodyP10OctreeNodeii:
	.zero		920


//--------------------- .nv.constant0._Z18resetAccelerationsP4Bodyi --------------------------
	.section	.nv.constant0._Z18resetAccelerationsP4Bodyi,"a",@progbits
	.sectionflags	@""
	.align	4
.nv.constant0._Z18resetAccelerationsP4Bodyi:
	.zero		908


//--------------------- SYMBOLS --------------------------

	.type		.nv.reservedSmem.offset0,@object
	.size		.nv.reservedSmem.offset0,0x4
